//
// Generated by NVIDIA NVVM Compiler
//
// Compiler Build ID: CL-36424714
// Cuda compilation tools, release 13.0, V13.0.88
// Based on NVVM 20.0.0
//

.version 9.0
.target sm_100
.address_size 64

	// .globl	_Z8shuffleNPfS_ii
.global .align 1 .b8 _ZN34_INTERNAL_8290e077_4_k_cu__Z4getNi4cuda3std3__45__cpo5beginE[1];
.global .align 1 .b8 _ZN34_INTERNAL_8290e077_4_k_cu__Z4getNi4cuda3std3__45__cpo3endE[1];
.global .align 1 .b8 _ZN34_INTERNAL_8290e077_4_k_cu__Z4getNi4cuda3std3__45__cpo6cbeginE[1];
.global .align 1 .b8 _ZN34_INTERNAL_8290e077_4_k_cu__Z4getNi4cuda3std3__45__cpo4cendE[1];
.global .align 1 .b8 _ZN34_INTERNAL_8290e077_4_k_cu__Z4getNi4cuda3std3__45__cpo6rbeginE[1];
.global .align 1 .b8 _ZN34_INTERNAL_8290e077_4_k_cu__Z4getNi4cuda3std3__45__cpo4rendE[1];
.global .align 1 .b8 _ZN34_INTERNAL_8290e077_4_k_cu__Z4getNi4cuda3std3__45__cpo7crbeginE[1];
.global .align 1 .b8 _ZN34_INTERNAL_8290e077_4_k_cu__Z4getNi4cuda3std3__45__cpo5crendE[1];
.global .align 1 .b8 _ZN34_INTERNAL_8290e077_4_k_cu__Z4getNi4cuda3std3__436_GLOBAL__N__8290e077_4_k_cu__Z4getNi6ignoreE[1];
.global .align 1 .b8 _ZN34_INTERNAL_8290e077_4_k_cu__Z4getNi4cuda3std3__419piecewise_constructE[1];
.global .align 1 .b8 _ZN34_INTERNAL_8290e077_4_k_cu__Z4getNi4cuda3std3__48in_placeE[1];
.global .align 1 .b8 _ZN34_INTERNAL_8290e077_4_k_cu__Z4getNi4cuda3std3__420unreachable_sentinelE[1];
.global .align 1 .b8 _ZN34_INTERNAL_8290e077_4_k_cu__Z4getNi4cuda3std3__47nulloptE[1];
.global .align 1 .b8 _ZN34_INTERNAL_8290e077_4_k_cu__Z4getNi4cuda3std3__48unexpectE[1];
.global .align 1 .b8 _ZN34_INTERNAL_8290e077_4_k_cu__Z4getNi4cuda3std6ranges3__45__cpo4swapE[1];
.global .align 1 .b8 _ZN34_INTERNAL_8290e077_4_k_cu__Z4getNi4cuda3std6ranges3__45__cpo9iter_moveE[1];
.global .align 1 .b8 _ZN34_INTERNAL_8290e077_4_k_cu__Z4getNi4cuda3std6ranges3__45__cpo5beginE[1];
.global .align 1 .b8 _ZN34_INTERNAL_8290e077_4_k_cu__Z4getNi4cuda3std6ranges3__45__cpo3endE[1];
.global .align 1 .b8 _ZN34_INTERNAL_8290e077_4_k_cu__Z4getNi4cuda3std6ranges3__45__cpo6cbeginE[1];
.global .align 1 .b8 _ZN34_INTERNAL_8290e077_4_k_cu__Z4getNi4cuda3std6ranges3__45__cpo4cendE[1];
.global .align 1 .b8 _ZN34_INTERNAL_8290e077_4_k_cu__Z4getNi4cuda3std6ranges3__45__cpo7advanceE[1];
.global .align 1 .b8 _ZN34_INTERNAL_8290e077_4_k_cu__Z4getNi4cuda3std6ranges3__45__cpo9iter_swapE[1];
.global .align 1 .b8 _ZN34_INTERNAL_8290e077_4_k_cu__Z4getNi4cuda3std6ranges3__45__cpo4nextE[1];
.global .align 1 .b8 _ZN34_INTERNAL_8290e077_4_k_cu__Z4getNi4cuda3std6ranges3__45__cpo4prevE[1];
.global .align 1 .b8 _ZN34_INTERNAL_8290e077_4_k_cu__Z4getNi4cuda3std6ranges3__45__cpo4dataE[1];
.global .align 1 .b8 _ZN34_INTERNAL_8290e077_4_k_cu__Z4getNi4cuda3std6ranges3__45__cpo5cdataE[1];
.global .align 1 .b8 _ZN34_INTERNAL_8290e077_4_k_cu__Z4getNi4cuda3std6ranges3__45__cpo4sizeE[1];
.global .align 1 .b8 _ZN34_INTERNAL_8290e077_4_k_cu__Z4getNi4cuda3std6ranges3__45__cpo5ssizeE[1];
.global .align 1 .b8 _ZN34_INTERNAL_8290e077_4_k_cu__Z4getNi4cuda3std6ranges3__45__cpo8distanceE[1];
.global .align 1 .b8 _ZN34_INTERNAL_8290e077_4_k_cu__Z4getNi6thrust24THRUST_300001_SM_1000_NS8cuda_cub3parE[1];
.global .align 1 .b8 _ZN34_INTERNAL_8290e077_4_k_cu__Z4getNi6thrust24THRUST_300001_SM_1000_NS8cuda_cub10par_nosyncE[1];
.global .align 1 .b8 _ZN34_INTERNAL_8290e077_4_k_cu__Z4getNi6thrust24THRUST_300001_SM_1000_NS6system6detail10sequential3seqE[1];
.global .align 1 .b8 _ZN34_INTERNAL_8290e077_4_k_cu__Z4getNi6thrust24THRUST_300001_SM_1000_NS12placeholders2_1E[1];
.global .align 1 .b8 _ZN34_INTERNAL_8290e077_4_k_cu__Z4getNi6thrust24THRUST_300001_SM_1000_NS12placeholders2_2E[1];
.global .align 1 .b8 _ZN34_INTERNAL_8290e077_4_k_cu__Z4getNi6thrust24THRUST_300001_SM_1000_NS12placeholders2_3E[1];
.global .align 1 .b8 _ZN34_INTERNAL_8290e077_4_k_cu__Z4getNi6thrust24THRUST_300001_SM_1000_NS12placeholders2_4E[1];
.global .align 1 .b8 _ZN34_INTERNAL_8290e077_4_k_cu__Z4getNi6thrust24THRUST_300001_SM_1000_NS12placeholders2_5E[1];
.global .align 1 .b8 _ZN34_INTERNAL_8290e077_4_k_cu__Z4getNi6thrust24THRUST_300001_SM_1000_NS12placeholders2_6E[1];
.global .align 1 .b8 _ZN34_INTERNAL_8290e077_4_k_cu__Z4getNi6thrust24THRUST_300001_SM_1000_NS12placeholders2_7E[1];
.global .align 1 .b8 _ZN34_INTERNAL_8290e077_4_k_cu__Z4getNi6thrust24THRUST_300001_SM_1000_NS12placeholders2_8E[1];
.global .align 1 .b8 _ZN34_INTERNAL_8290e077_4_k_cu__Z4getNi6thrust24THRUST_300001_SM_1000_NS12placeholders2_9E[1];
.global .align 1 .b8 _ZN34_INTERNAL_8290e077_4_k_cu__Z4getNi6thrust24THRUST_300001_SM_1000_NS12placeholders3_10E[1];
.global .align 1 .b8 _ZN34_INTERNAL_8290e077_4_k_cu__Z4getNi6thrust24THRUST_300001_SM_1000_NS3seqE[1];

.visible .entry _Z8shuffleNPfS_ii(
	.param .u64 .ptr .align 1 _Z8shuffleNPfS_ii_param_0,
	.param .u64 .ptr .align 1 _Z8shuffleNPfS_ii_param_1,
	.param .u32 _Z8shuffleNPfS_ii_param_2,
	.param .u32 _Z8shuffleNPfS_ii_param_3
)
{
	.reg .pred 	%p<5>;
	.reg .b32 	%r<10>;
	.reg .b32 	%f<3>;
	.reg .b64 	%rd<31>;

	ld.param.u64 	%rd12, [_Z8shuffleNPfS_ii_param_0];
	ld.param.u64 	%rd13, [_Z8shuffleNPfS_ii_param_1];
	ld.param.u32 	%r1, [_Z8shuffleNPfS_ii_param_2];
	cvta.to.global.u64 	%rd1, %rd12;
	cvta.to.global.u64 	%rd2, %rd13;
	mov.u32 	%r2, %ctaid.x;
	mul.lo.s32 	%r3, %r1, %r2;
	cvt.u64.u32 	%rd3, %r3;
	mov.u32 	%r4, %ntid.x;
	cvt.u64.u32 	%rd4, %r4;
	mov.u32 	%r5, %tid.x;
	cvt.u64.u32 	%rd30, %r5;
	cvt.s64.s32 	%rd6, %r1;
	setp.ge.u32 	%p1, %r5, %r1;
	@%p1 bra 	$L__BB0_3;
	shr.u32 	%r6, %r1, 31;
	add.s32 	%r7, %r1, %r6;
	shr.s32 	%r8, %r7, 1;
	cvt.s64.s32 	%rd7, %r8;
	mov.u64 	%rd29, %rd30;
$L__BB0_2:
	and.b64  	%rd14, %rd29, 1;
	neg.s64 	%rd15, %rd14;
	shr.u64 	%rd16, %rd29, 1;
	and.b64  	%rd17, %rd15, %rd7;
	add.s64 	%rd18, %rd16, %rd17;
	add.s64 	%rd19, %rd18, %rd3;
	shl.b64 	%rd20, %rd19, 2;
	add.s64 	%rd21, %rd1, %rd20;
	ld.global.f32 	%f1, [%rd21];
	add.s64 	%rd22, %rd29, %rd3;
	shl.b64 	%rd23, %rd22, 2;
	add.s64 	%rd24, %rd2, %rd23;
	st.global.f32 	[%rd24], %f1;
	add.s64 	%rd29, %rd29, %rd4;
	setp.lt.u64 	%p2, %rd29, %rd6;
	@%p2 bra 	$L__BB0_2;
$L__BB0_3:
	cvt.u32.u64 	%r9, %rd30;
	setp.ge.u32 	%p3, %r9, %r1;
	bar.sync 	0;
	@%p3 bra 	$L__BB0_5;
$L__BB0_4:
	add.s64 	%rd25, %rd30, %rd3;
	shl.b64 	%rd26, %rd25, 2;
	add.s64 	%rd27, %rd2, %rd26;
	ld.global.f32 	%f2, [%rd27];
	add.s64 	%rd28, %rd1, %rd26;
	st.global.f32 	[%rd28], %f2;
	add.s64 	%rd30, %rd30, %rd4;
	setp.lt.u64 	%p4, %rd30, %rd6;
	@%p4 bra 	$L__BB0_4;
$L__BB0_5:
	ret;

}
	// .globl	_Z10butterflyNPfS_ii
.visible .entry _Z10butterflyNPfS_ii(
	.param .u64 .ptr .align 1 _Z10butterflyNPfS_ii_param_0,
	.param .u64 .ptr .align 1 _Z10butterflyNPfS_ii_param_1,
	.param .u32 _Z10butterflyNPfS_ii_param_2,
	.param .u32 _Z10butterflyNPfS_ii_param_3
)
{
	.reg .pred 	%p<7>;
	.reg .b32 	%r<11>;
	.reg .b32 	%f<3>;
	.reg .b64 	%rd<36>;

	ld.param.u64 	%rd16, [_Z10butterflyNPfS_ii_param_0];
	ld.param.u64 	%rd17, [_Z10butterflyNPfS_ii_param_1];
	ld.param.u32 	%r1, [_Z10butterflyNPfS_ii_param_2];
	cvta.to.global.u64 	%rd1, %rd16;
	cvta.to.global.u64 	%rd2, %rd17;
	mov.u32 	%r2, %ctaid.x;
	mul.lo.s32 	%r3, %r1, %r2;
	cvt.u64.u32 	%rd3, %r3;
	mov.u32 	%r4, %ntid.x;
	cvt.u64.u32 	%rd4, %r4;
	mov.u32 	%r5, %tid.x;
	cvt.u64.u32 	%rd35, %r5;
	cvt.s64.s32 	%rd6, %r1;
	setp.ge.u32 	%p1, %r5, %r1;
	@%p1 bra 	$L__BB1_6;
	shr.u32 	%r6, %r1, 31;
	add.s32 	%r7, %r1, %r6;
	shr.s32 	%r8, %r7, 1;
	cvt.s64.s32 	%rd7, %r8;
	add.s32 	%r9, %r8, -1;
	cvt.s64.s32 	%rd8, %r9;
	mov.u64 	%rd33, %rd35;
$L__BB1_2:
	setp.ge.u64 	%p2, %rd33, %rd7;
	@%p2 bra 	$L__BB1_4;
	and.b64  	%rd20, %rd33, 1;
	neg.s64 	%rd21, %rd20;
	and.b64  	%rd22, %rd21, %rd8;
	add.s64 	%rd34, %rd33, %rd22;
	bra.uni 	$L__BB1_5;
$L__BB1_4:
	and.b64  	%rd18, %rd33, 1;
	setp.eq.b64 	%p3, %rd18, 1;
	selp.b64 	%rd19, 0, %rd8, %p3;
	sub.s64 	%rd34, %rd33, %rd19;
$L__BB1_5:
	add.s64 	%rd23, %rd34, %rd3;
	shl.b64 	%rd24, %rd23, 2;
	add.s64 	%rd25, %rd1, %rd24;
	ld.global.f32 	%f1, [%rd25];
	add.s64 	%rd26, %rd33, %rd3;
	shl.b64 	%rd27, %rd26, 2;
	add.s64 	%rd28, %rd2, %rd27;
	st.global.f32 	[%rd28], %f1;
	add.s64 	%rd33, %rd33, %rd4;
	setp.lt.u64 	%p4, %rd33, %rd6;
	@%p4 bra 	$L__BB1_2;
$L__BB1_6:
	cvt.u32.u64 	%r10, %rd35;
	setp.ge.u32 	%p5, %r10, %r1;
	bar.sync 	0;
	@%p5 bra 	$L__BB1_8;
$L__BB1_7:
	add.s64 	%rd29, %rd35, %rd3;
	shl.b64 	%rd30, %rd29, 2;
	add.s64 	%rd31, %rd2, %rd30;
	ld.global.f32 	%f2, [%rd31];
	add.s64 	%rd32, %rd1, %rd30;
	st.global.f32 	[%rd32], %f2;
	add.s64 	%rd35, %rd35, %rd4;
	setp.lt.u64 	%p6, %rd35, %rd6;
	@%p6 bra 	$L__BB1_7;
$L__BB1_8:
	ret;

}
	// .globl	_Z14compareAndSwapPfii
.visible .entry _Z14compareAndSwapPfii(
	.param .u64 .ptr .align 1 _Z14compareAndSwapPfii_param_0,
	.param .u32 _Z14compareAndSwapPfii_param_1,
	.param .u32 _Z14compareAndSwapPfii_param_2
)
{
	.reg .pred 	%p<6>;
	.reg .b32 	%r<9>;
	.reg .b32 	%f<9>;
	.reg .b64 	%rd<15>;

	ld.param.u64 	%rd9, [_Z14compareAndSwapPfii_param_0];
	ld.param.u32 	%r2, [_Z14compareAndSwapPfii_param_1];
	ld.param.s32 	%rd2, [_Z14compareAndSwapPfii_param_2];
	mov.u32 	%r3, %ntid.x;
	mov.u32 	%r4, %nctaid.x;
	mul.lo.s32 	%r1, %r3, %r4;
	mov.u32 	%r5, %ctaid.x;
	mul.wide.u32 	%rd10, %r3, %r5;
	mov.u32 	%r6, %tid.x;
	cvt.u64.u32 	%rd11, %r6;
	add.s64 	%rd14, %rd10, %rd11;
	setp.ge.u64 	%p1, %rd14, %rd2;
	@%p1 bra 	$L__BB2_7;
	mov.b32 	%r7, 1;
	shl.b32 	%r8, %r7, %r2;
	cvt.s64.s32 	%rd3, %r8;
	cvt.u64.u32 	%rd4, %r1;
	cvta.to.global.u64 	%rd5, %rd9;
$L__BB2_2:
	and.b64  	%rd12, %rd14, %rd3;
	setp.eq.s64 	%p2, %rd12, 0;
	shl.b64 	%rd13, %rd14, 3;
	add.s64 	%rd7, %rd5, %rd13;
	@%p2 bra 	$L__BB2_4;
	ld.global.f32 	%f8, [%rd7];
	ld.global.f32 	%f7, [%rd7+4];
	setp.lt.f32 	%p3, %f8, %f7;
	@%p3 bra 	$L__BB2_5;
	bra.uni 	$L__BB2_6;
$L__BB2_4:
	ld.global.f32 	%f8, [%rd7];
	ld.global.f32 	%f7, [%rd7+4];
	setp.ltu.f32 	%p4, %f8, %f7;
	@%p4 bra 	$L__BB2_6;
$L__BB2_5:
	st.global.f32 	[%rd7], %f7;
	st.global.f32 	[%rd7+4], %f8;
$L__BB2_6:
	add.s64 	%rd14, %rd14, %rd4;
	setp.lt.u64 	%p5, %rd14, %rd2;
	@%p5 bra 	$L__BB2_2;
$L__BB2_7:
	ret;

}
	// .globl	_ZN3cub18CUB_300001_SM_10006detail11EmptyKernelIvEEvv
.visible .entry _ZN3cub18CUB_300001_SM_10006detail11EmptyKernelIvEEvv()
{


	ret;

}


// ===== COMPILED SASS (sm_100) =====

	.target	sm_100

	.elftype	@"ET_EXEC"


//--------------------- .note.nv.tkinfo           --------------------------
	.section	.note.nv.tkinfo,"",@"SHT_NOTE"
	.sectionflags	@"SHF_NOTE_NV_TKINFO"
	.tkinfo
        /*0018*/ 	.word	0x00000002
        /*0030*/ 	.string	""
        /*0030*/ 	.string	"ptxas"
        /*0030*/ 	.string	"Cuda compilation tools, release 13.0, V13.0.88"
        /*0030*/ 	.string	"Build cuda_13.0.r13.0/compiler.36424714_0"
        /*0030*/ 	.string	"-arch sm_100 -m 64 "



//--------------------- .note.nv.cuinfo           --------------------------
	.section	.note.nv.cuinfo,"",@"SHT_NOTE"
	.sectionflags	@"SHF_NOTE_NV_CUINFO"
        /*0018*/ 	.short	0x0002
        /*001a*/ 	.short	0x0064
        /*001c*/ 	.short	0x0082
	.zero		2


//--------------------- .nv.info                  --------------------------
	.section	.nv.info,"",@"SHT_CUDA_INFO"
	.align	4


	//----- nvinfo : EIATTR_REGCOUNT
	.align		4
        /*0000*/ 	.byte	0x04, 0x2f
        /*0002*/ 	.short	(.L_44 - .L_43)
	.align		4
.L_43:
        /*0004*/ 	.word	index@(_Z8shuffleNPfS_ii)
        /*0008*/ 	.word	0x00000012


	//----- nvinfo : EIATTR_FRAME_SIZE
	.align		4
.L_44:
        /*000c*/ 	.byte	0x04, 0x11
        /*000e*/ 	.short	(.L_46 - .L_45)
	.align		4
.L_45:
        /*0010*/ 	.word	index@(_Z8shuffleNPfS_ii)
        /*0014*/ 	.word	0x00000000


	//----- nvinfo : EIATTR_REGCOUNT
	.align		4
.L_46:
        /*0018*/ 	.byte	0x04, 0x2f
        /*001a*/ 	.short	(.L_48 - .L_47)
	.align		4
.L_47:
        /*001c*/ 	.word	index@(_Z10butterflyNPfS_ii)
        /*0020*/ 	.word	0x00000013


	//----- nvinfo : EIATTR_FRAME_SIZE
	.align		4
.L_48:
        /*0024*/ 	.byte	0x04, 0x11
        /*0026*/ 	.short	(.L_50 - .L_49)
	.align		4
.L_49:
        /*0028*/ 	.word	index@(_Z10butterflyNPfS_ii)
        /*002c*/ 	.word	0x00000000


	//----- nvinfo : EIATTR_REGCOUNT
	.align		4
.L_50:
        /*0030*/ 	.byte	0x04, 0x2f
        /*0032*/ 	.short	(.L_52 - .L_51)
	.align		4
.L_51:
        /*0034*/ 	.word	index@(_Z14compareAndSwapPfii)
        /*0038*/ 	.word	0x0000000a


	//----- nvinfo : EIATTR_FRAME_SIZE
	.align		4
.L_52:
        /*003c*/ 	.byte	0x04, 0x11
        /*003e*/ 	.short	(.L_54 - .L_53)
	.align		4
.L_53:
        /*0040*/ 	.word	index@(_Z14compareAndSwapPfii)
        /*0044*/ 	.word	0x00000000


	//----- nvinfo : EIATTR_REGCOUNT
	.align		4
.L_54:
        /*0048*/ 	.byte	0x04, 0x2f
        /*004a*/ 	.short	(.L_56 - .L_55)
	.align		4
.L_55:
        /*004c*/ 	.word	index@(_ZN3cub18CUB_300001_SM_10006detail11EmptyKernelIvEEvv)
        /*0050*/ 	.word	0x00000004


	//----- nvinfo : EIATTR_FRAME_SIZE
	.align		4
.L_56:
        /*0054*/ 	.byte	0x04, 0x11
        /*0056*/ 	.short	(.L_58 - .L_57)
	.align		4
.L_57:
        /*0058*/ 	.word	index@(_ZN3cub18CUB_300001_SM_10006detail11EmptyKernelIvEEvv)
        /*005c*/ 	.word	0x00000000


	//----- nvinfo : EIATTR_MIN_STACK_SIZE
	.align		4
.L_58:
        /*0060*/ 	.byte	0x04, 0x12
        /*0062*/ 	.short	(.L_60 - .L_59)
	.align		4
.L_59:
        /*0064*/ 	.word	index@(_ZN3cub18CUB_300001_SM_10006detail11EmptyKernelIvEEvv)
        /*0068*/ 	.word	0x00000000


	//----- nvinfo : EIATTR_MIN_STACK_SIZE
	.align		4
.L_60:
        /*006c*/ 	.byte	0x04, 0x12
        /*006e*/ 	.short	(.L_62 - .L_61)
	.align		4
.L_61:
        /*0070*/ 	.word	index@(_Z14compareAndSwapPfii)
        /*0074*/ 	.word	0x00000000


	//----- nvinfo : EIATTR_MIN_STACK_SIZE
	.align		4
.L_62:
        /*0078*/ 	.byte	0x04, 0x12
        /*007a*/ 	.short	(.L_64 - .L_63)
	.align		4
.L_63:
        /*007c*/ 	.word	index@(_Z10butterflyNPfS_ii)
        /*0080*/ 	.word	0x00000000


	//----- nvinfo : EIATTR_MIN_STACK_SIZE
	.align		4
.L_64:
        /*0084*/ 	.byte	0x04, 0x12
        /*0086*/ 	.short	(.L_66 - .L_65)
	.align		4
.L_65:
        /*0088*/ 	.word	index@(_Z8shuffleNPfS_ii)
        /*008c*/ 	.word	0x00000000
.L_66:


//--------------------- .nv.compat                --------------------------
	.section	.nv.compat,"",@"SHT_CUDA_COMPAT_INFO"
	.align	4
        /*0000*/ 	.byte	0x02, 0x09, 0x00, 0x00, 0x02, 0x02, 0x01, 0x00, 0x02, 0x05, 0x05, 0x00, 0x03, 0x07, 0x01, 0x01
        /*0010*/ 	.byte	0x02, 0x03, 0x00, 0x00, 0x02, 0x06, 0x01, 0x00, 0x04, 0x0b, 0x08, 0x00, 0x09, 0x00, 0x00, 0x00
        /*0020*/ 	.byte	0x00, 0x00, 0x00, 0x00


//--------------------- .nv.info._ZN3cub18CUB_300001_SM_10006detail11EmptyKernelIvEEvv --------------------------
	.section	.nv.info._ZN3cub18CUB_300001_SM_10006detail11EmptyKernelIvEEvv,"",@"SHT_CUDA_INFO"
	.sectionflags	@""
	.align	4


	//----- nvinfo : EIATTR_CUDA_API_VERSION
	.align		4
        /*0000*/ 	.byte	0x04, 0x37
        /*0002*/ 	.short	(.L_68 - .L_67)
.L_67:
        /*0004*/ 	.word	0x00000082


	//----- nvinfo : EIATTR_SPARSE_MMA_MASK
	.align		4
.L_68:
        /*0008*/ 	.byte	0x03, 0x50
        /*000a*/ 	.short	0x0000


	//----- nvinfo : EIATTR_MAXREG_COUNT
	.align		4
        /*000c*/ 	.byte	0x03, 0x1b
        /*000e*/ 	.short	0x00ff


	//----- nvinfo : EIATTR_MERCURY_ISA_VERSION
	.align		4
        /*0010*/ 	.byte	0x03, 0x5f
        /*0012*/ 	.short	0x0101


	//----- nvinfo : EIATTR_VRC_CTA_INIT_COUNT
	.align		4
        /*0014*/ 	.byte	0x02, 0x4a
	.zero		1
	.zero		1


	//----- nvinfo : EIATTR_EXIT_INSTR_OFFSETS
	.align		4
        /*0018*/ 	.byte	0x04, 0x1c
        /*001a*/ 	.short	(.L_70 - .L_69)


	//   ....[0]....
.L_69:
        /*001c*/ 	.word	0x00000010


	//----- nvinfo : EIATTR_SW_WAR
	.align		4
.L_70:
        /*0020*/ 	.byte	0x04, 0x36
        /*0022*/ 	.short	(.L_72 - .L_71)
.L_71:
        /*0024*/ 	.word	0x00000008
.L_72:


//--------------------- .nv.info._Z14compareAndSwapPfii --------------------------
	.section	.nv.info._Z14compareAndSwapPfii,"",@"SHT_CUDA_INFO"
	.sectionflags	@""
	.align	4


	//----- nvinfo : EIATTR_CUDA_API_VERSION
	.align		4
        /*0000*/ 	.byte	0x04, 0x37
        /*0002*/ 	.short	(.L_74 - .L_73)
.L_73:
        /*0004*/ 	.word	0x00000082


	//----- nvinfo : EIATTR_KPARAM_INFO
	.align		4
.L_74:
        /*0008*/ 	.byte	0x04, 0x17
        /*000a*/ 	.short	(.L_76 - .L_75)
.L_75:
        /*000c*/ 	.word	0x00000000
        /*0010*/ 	.short	0x0002
        /*0012*/ 	.short	0x000c
        /*0014*/ 	.byte	0x00, 0xf0, 0x11, 0x00


	//----- nvinfo : EIATTR_KPARAM_INFO
	.align		4
.L_76:
        /*0018*/ 	.byte	0x04, 0x17
        /*001a*/ 	.short	(.L_78 - .L_77)
.L_77:
        /*001c*/ 	.word	0x00000000
        /*0020*/ 	.short	0x0001
        /*0022*/ 	.short	0x0008
        /*0024*/ 	.byte	0x00, 0xf0, 0x11, 0x00


	//----- nvinfo : EIATTR_KPARAM_INFO
	.align		4
.L_78:
        /*0028*/ 	.byte	0x04, 0x17
        /*002a*/ 	.short	(.L_80 - .L_79)
.L_79:
        /*002c*/ 	.word	0x00000000
        /*0030*/ 	.short	0x0000
        /*0032*/ 	.short	0x0000
        /*0034*/ 	.byte	0x00, 0xf5, 0x21, 0x00


	//----- nvinfo : EIATTR_SPARSE_MMA_MASK
	.align		4
.L_80:
        /*0038*/ 	.byte	0x03, 0x50
        /*003a*/ 	.short	0x0000


	//----- nvinfo : EIATTR_MAXREG_COUNT
	.align		4
        /*003c*/ 	.byte	0x03, 0x1b
        /*003e*/ 	.short	0x00ff


	//----- nvinfo : EIATTR_MERCURY_ISA_VERSION
	.align		4
        /*0040*/ 	.byte	0x03, 0x5f
        /*0042*/ 	.short	0x0101


	//----- nvinfo : EIATTR_VRC_CTA_INIT_COUNT
	.align		4
        /*0044*/ 	.byte	0x02, 0x4a
	.zero		1
	.zero		1


	//----- nvinfo : EIATTR_EXIT_INSTR_OFFSETS
	.align		4
        /*0048*/ 	.byte	0x04, 0x1c
        /*004a*/ 	.short	(.L_82 - .L_81)


	//   ....[0]....
.L_81:
        /*004c*/ 	.word	0x000000c0


	//   ....[1]....
        /*0050*/ 	.word	0x00000310


	//----- nvinfo : EIATTR_CRS_STACK_SIZE
	.align		4
.L_82:
        /*0054*/ 	.byte	0x04, 0x1e
        /*0056*/ 	.short	(.L_84 - .L_83)
.L_83:
        /*0058*/ 	.word	0x00000000


	//----- nvinfo : EIATTR_CBANK_PARAM_SIZE
	.align		4
.L_84:
        /*005c*/ 	.byte	0x03, 0x19
        /*005e*/ 	.short	0x0010


	//----- nvinfo : EIATTR_PARAM_CBANK
	.align		4
        /*0060*/ 	.byte	0x04, 0x0a
        /*0062*/ 	.short	(.L_86 - .L_85)
	.align		4
.L_85:
        /*0064*/ 	.word	index@(.nv.constant0._Z14compareAndSwapPfii)
        /*0068*/ 	.short	0x0380
        /*006a*/ 	.short	0x0010


	//----- nvinfo : EIATTR_SW_WAR
	.align		4
.L_86:
        /*006c*/ 	.byte	0x04, 0x36
        /*006e*/ 	.short	(.L_88 - .L_87)
.L_87:
        /*0070*/ 	.word	0x00000008
.L_88:


//--------------------- .nv.info._Z10butterflyNPfS_ii --------------------------
	.section	.nv.info._Z10butterflyNPfS_ii,"",@"SHT_CUDA_INFO"
	.sectionflags	@""
	.align	4


	//----- nvinfo : EIATTR_CUDA_API_VERSION
	.align		4
        /*0000*/ 	.byte	0x04, 0x37
        /*0002*/ 	.short	(.L_90 - .L_89)
.L_89:
        /*0004*/ 	.word	0x00000082


	//----- nvinfo : EIATTR_KPARAM_INFO
	.align		4
.L_90:
        /*0008*/ 	.byte	0x04, 0x17
        /*000a*/ 	.short	(.L_92 - .L_91)
.L_91:
        /*000c*/ 	.word	0x00000000
        /*0010*/ 	.short	0x0003
        /*0012*/ 	.short	0x0014
        /*0014*/ 	.byte	0x00, 0xf0, 0x11, 0x00


	//----- nvinfo : EIATTR_KPARAM_INFO
	.align		4
.L_92:
        /*0018*/ 	.byte	0x04, 0x17
        /*001a*/ 	.short	(.L_94 - .L_93)
.L_93:
        /*001c*/ 	.word	0x00000000
        /*0020*/ 	.short	0x0002
        /*0022*/ 	.short	0x0010
        /*0024*/ 	.byte	0x00, 0xf0, 0x11, 0x00


	//----- nvinfo : EIATTR_KPARAM_INFO
	.align		4
.L_94:
        /*0028*/ 	.byte	0x04, 0x17
        /*002a*/ 	.short	(.L_96 - .L_95)
.L_95:
        /*002c*/ 	.word	0x00000000
        /*0030*/ 	.short	0x0001
        /*0032*/ 	.short	0x0008
        /*0034*/ 	.byte	0x00, 0xf5, 0x21, 0x00


	//----- nvinfo : EIATTR_KPARAM_INFO
	.align		4
.L_96:
        /*0038*/ 	.byte	0x04, 0x17
        /*003a*/ 	.short	(.L_98 - .L_97)
.L_97:
        /*003c*/ 	.word	0x00000000
        /*0040*/ 	.short	0x0000
        /*0042*/ 	.short	0x0000
        /*0044*/ 	.byte	0x00, 0xf5, 0x21, 0x00


	//----- nvinfo : EIATTR_SPARSE_MMA_MASK
	.align		4
.L_98:
        /*0048*/ 	.byte	0x03, 0x50
        /*004a*/ 	.short	0x0000


	//----- nvinfo : EIATTR_MAXREG_COUNT
	.align		4
        /*004c*/ 	.byte	0x03, 0x1b
        /*004e*/ 	.short	0x00ff


	//----- nvinfo : EIATTR_NUM_BARRIERS
	.align		4
        /*0050*/ 	.byte	0x02, 0x4c
        /*0052*/ 	.byte	0x01
	.zero		1


	//----- nvinfo : EIATTR_MERCURY_ISA_VERSION
	.align		4
        /*0054*/ 	.byte	0x03, 0x5f
        /*0056*/ 	.short	0x0101


	//----- nvinfo : EIATTR_VRC_CTA_INIT_COUNT
	.align		4
        /*0058*/ 	.byte	0x02, 0x4a
	.zero		1
	.zero		1


	//----- nvinfo : EIATTR_EXIT_INSTR_OFFSETS
	.align		4
        /*005c*/ 	.byte	0x04, 0x1c
        /*005e*/ 	.short	(.L_100 - .L_99)


	//   ....[0]....
.L_99:
        /*0060*/ 	.word	0x00000390


	//   ....[1]....
        /*0064*/ 	.word	0x00000490


	//----- nvinfo : EIATTR_CRS_STACK_SIZE
	.align		4
.L_100:
        /*0068*/ 	.byte	0x04, 0x1e
        /*006a*/ 	.short	(.L_102 - .L_101)
.L_101:
        /*006c*/ 	.word	0x00000000


	//----- nvinfo : EIATTR_CBANK_PARAM_SIZE
	.align		4
.L_102:
        /*0070*/ 	.byte	0x03, 0x19
        /*0072*/ 	.short	0x0018


	//----- nvinfo : EIATTR_PARAM_CBANK
	.align		4
        /*0074*/ 	.byte	0x04, 0x0a
        /*0076*/ 	.short	(.L_104 - .L_103)
	.align		4
.L_103:
        /*0078*/ 	.word	index@(.nv.constant0._Z10butterflyNPfS_ii)
        /*007c*/ 	.short	0x0380
        /*007e*/ 	.short	0x0018


	//----- nvinfo : EIATTR_SW_WAR
	.align		4
.L_104:
        /*0080*/ 	.byte	0x04, 0x36
        /*0082*/ 	.short	(.L_106 - .L_105)
.L_105:
        /*0084*/ 	.word	0x00000008
.L_106:


//--------------------- .nv.info._Z8shuffleNPfS_ii --------------------------
	.section	.nv.info._Z8shuffleNPfS_ii,"",@"SHT_CUDA_INFO"
	.sectionflags	@""
	.align	4


	//----- nvinfo : EIATTR_CUDA_API_VERSION
	.align		4
        /*0000*/ 	.byte	0x04, 0x37
        /*0002*/ 	.short	(.L_108 - .L_107)
.L_107:
        /*0004*/ 	.word	0x00000082


	//----- nvinfo : EIATTR_KPARAM_INFO
	.align		4
.L_108:
        /*0008*/ 	.byte	0x04, 0x17
        /*000a*/ 	.short	(.L_110 - .L_109)
.L_109:
        /*000c*/ 	.word	0x00000000
        /*0010*/ 	.short	0x0003
        /*0012*/ 	.short	0x0014
        /*0014*/ 	.byte	0x00, 0xf0, 0x11, 0x00


	//----- nvinfo : EIATTR_KPARAM_INFO
	.align		4
.L_110:
        /*0018*/ 	.byte	0x04, 0x17
        /*001a*/ 	.short	(.L_112 - .L_111)
.L_111:
        /*001c*/ 	.word	0x00000000
        /*0020*/ 	.short	0x0002
        /*0022*/ 	.short	0x0010
        /*0024*/ 	.byte	0x00, 0xf0, 0x11, 0x00


	//----- nvinfo : EIATTR_KPARAM_INFO
	.align		4
.L_112:
        /*0028*/ 	.byte	0x04, 0x17
        /*002a*/ 	.short	(.L_114 - .L_113)
.L_113:
        /*002c*/ 	.word	0x00000000
        /*0030*/ 	.short	0x0001
        /*0032*/ 	.short	0x0008
        /*0034*/ 	.byte	0x00, 0xf5, 0x21, 0x00


	//----- nvinfo : EIATTR_KPARAM_INFO
	.align		4
.L_114:
        /*0038*/ 	.byte	0x04, 0x17
        /*003a*/ 	.short	(.L_116 - .L_115)
.L_115:
        /*003c*/ 	.word	0x00000000
        /*0040*/ 	.short	0x0000
        /*0042*/ 	.short	0x0000
        /*0044*/ 	.byte	0x00, 0xf5, 0x21, 0x00


	//----- nvinfo : EIATTR_SPARSE_MMA_MASK
	.align		4
.L_116:
        /*0048*/ 	.byte	0x03, 0x50
        /*004a*/ 	.short	0x0000


	//----- nvinfo : EIATTR_MAXREG_COUNT
	.align		4
        /*004c*/ 	.byte	0x03, 0x1b
        /*004e*/ 	.short	0x00ff


	//----- nvinfo : EIATTR_NUM_BARRIERS
	.align		4
        /*0050*/ 	.byte	0x02, 0x4c
        /*0052*/ 	.byte	0x01
	.zero		1


	//----- nvinfo : EIATTR_MERCURY_ISA_VERSION
	.align		4
        /*0054*/ 	.byte	0x03, 0x5f
        /*0056*/ 	.short	0x0101


	//----- nvinfo : EIATTR_VRC_CTA_INIT_COUNT
	.align		4
        /*0058*/ 	.byte	0x02, 0x4a
	.zero		1
	.zero		1


	//----- nvinfo : EIATTR_EXIT_INSTR_OFFSETS
	.align		4
        /*005c*/ 	.byte	0x04, 0x1c
        /*005e*/ 	.short	(.L_118 - .L_117)


	//   ....[0]....
.L_117:
        /*0060*/ 	.word	0x000002c0


	//   ....[1]....
        /*0064*/ 	.word	0x000003c0


	//----- nvinfo : EIATTR_CRS_STACK_SIZE
	.align		4
.L_118:
        /*0068*/ 	.byte	0x04, 0x1e
        /*006a*/ 	.short	(.L_120 - .L_119)
.L_119:
        /*006c*/ 	.word	0x00000000


	//----- nvinfo : EIATTR_CBANK_PARAM_SIZE
	.align		4
.L_120:
        /*0070*/ 	.byte	0x03, 0x19
        /*0072*/ 	.short	0x0018


	//----- nvinfo : EIATTR_PARAM_CBANK
	.align		4
        /*0074*/ 	.byte	0x04, 0x0a
        /*0076*/ 	.short	(.L_122 - .L_121)
	.align		4
.L_121:
        /*0078*/ 	.word	index@(.nv.constant0._Z8shuffleNPfS_ii)
        /*007c*/ 	.short	0x0380
        /*007e*/ 	.short	0x0018


	//----- nvinfo : EIATTR_SW_WAR
	.align		4
.L_122:
        /*0080*/ 	.byte	0x04, 0x36
        /*0082*/ 	.short	(.L_124 - .L_123)
.L_123:
        /*0084*/ 	.word	0x00000008
.L_124:


//--------------------- .nv.callgraph             --------------------------
	.section	.nv.callgraph,"",@"SHT_CUDA_CALLGRAPH"
	.align	4
	.sectionentsize	8
	.align		4
        /*0000*/ 	.word	0x00000000
	.align		4
        /*0004*/ 	.word	0xffffffff
	.align		4
        /*0008*/ 	.word	0x00000000
	.align		4
        /*000c*/ 	.word	0xfffffffe
	.align		4
        /*0010*/ 	.word	0x00000000
	.align		4
        /*0014*/ 	.word	0xfffffffd
	.align		4
        /*0018*/ 	.word	0x00000000
	.align		4
        /*001c*/ 	.word	0xfffffffc


//--------------------- .nv.constant4             --------------------------
	.section	.nv.constant4,"a",@progbits
	.align	8
	.align		8
.nv.constant4:
        /*0000*/ 	.dword	_ZN34_INTERNAL_8290e077_4_k_cu__Z4getNi4cuda3std3__45__cpo5beginE
	.align		8
        /*0008*/ 	.dword	_ZN34_INTERNAL_8290e077_4_k_cu__Z4getNi4cuda3std3__45__cpo3endE
	.align		8
        /*0010*/ 	.dword	_ZN34_INTERNAL_8290e077_4_k_cu__Z4getNi4cuda3std3__45__cpo6cbeginE
	.align		8
        /*0018*/ 	.dword	_ZN34_INTERNAL_8290e077_4_k_cu__Z4getNi4cuda3std3__45__cpo4cendE
	.align		8
        /*0020*/ 	.dword	_ZN34_INTERNAL_8290e077_4_k_cu__Z4getNi4cuda3std3__45__cpo6rbeginE
	.align		8
        /*0028*/ 	.dword	_ZN34_INTERNAL_8290e077_4_k_cu__Z4getNi4cuda3std3__45__cpo4rendE
	.align		8
        /*0030*/ 	.dword	_ZN34_INTERNAL_8290e077_4_k_cu__Z4getNi4cuda3std3__45__cpo7crbeginE
	.align		8
        /*0038*/ 	.dword	_ZN34_INTERNAL_8290e077_4_k_cu__Z4getNi4cuda3std3__45__cpo5crendE
	.align		8
        /*0040*/ 	.dword	_ZN34_INTERNAL_8290e077_4_k_cu__Z4getNi4cuda3std3__436_GLOBAL__N__8290e077_4_k_cu__Z4getNi6ignoreE
	.align		8
        /*0048*/ 	.dword	_ZN34_INTERNAL_8290e077_4_k_cu__Z4getNi4cuda3std3__419piecewise_constructE
	.align		8
        /*0050*/ 	.dword	_ZN34_INTERNAL_8290e077_4_k_cu__Z4getNi4cuda3std3__48in_placeE
	.align		8
        /*0058*/ 	.dword	_ZN34_INTERNAL_8290e077_4_k_cu__Z4getNi4cuda3std3__420unreachable_sentinelE
	.align		8
        /*0060*/ 	.dword	_ZN34_INTERNAL_8290e077_4_k_cu__Z4getNi4cuda3std3__47nulloptE
	.align		8
        /*0068*/ 	.dword	_ZN34_INTERNAL_8290e077_4_k_cu__Z4getNi4cuda3std3__48unexpectE
	.align		8
        /*0070*/ 	.dword	_ZN34_INTERNAL_8290e077_4_k_cu__Z4getNi4cuda3std6ranges3__45__cpo4swapE
	.align		8
        /*0078*/ 	.dword	_ZN34_INTERNAL_8290e077_4_k_cu__Z4getNi4cuda3std6ranges3__45__cpo9iter_moveE
	.align		8
        /*0080*/ 	.dword	_ZN34_INTERNAL_8290e077_4_k_cu__Z4getNi4cuda3std6ranges3__45__cpo5beginE
	.align		8
        /*0088*/ 	.dword	_ZN34_INTERNAL_8290e077_4_k_cu__Z4getNi4cuda3std6ranges3__45__cpo3endE
	.align		8
        /*0090*/ 	.dword	_ZN34_INTERNAL_8290e077_4_k_cu__Z4getNi4cuda3std6ranges3__45__cpo6cbeginE
	.align		8
        /*0098*/ 	.dword	_ZN34_INTERNAL_8290e077_4_k_cu__Z4getNi4cuda3std6ranges3__45__cpo4cendE
	.align		8
        /*00a0*/ 	.dword	_ZN34_INTERNAL_8290e077_4_k_cu__Z4getNi4cuda3std6ranges3__45__cpo7advanceE
	.align		8
        /*00a8*/ 	.dword	_ZN34_INTERNAL_8290e077_4_k_cu__Z4getNi4cuda3std6ranges3__45__cpo9iter_swapE
	.align		8
        /*00b0*/ 	.dword	_ZN34_INTERNAL_8290e077_4_k_cu__Z4getNi4cuda3std6ranges3__45__cpo4nextE
	.align		8
        /*00b8*/ 	.dword	_ZN34_INTERNAL_8290e077_4_k_cu__Z4getNi4cuda3std6ranges3__45__cpo4prevE
	.align		8
        /*00c0*/ 	.dword	_ZN34_INTERNAL_8290e077_4_k_cu__Z4getNi4cuda3std6ranges3__45__cpo4dataE
	.align		8
        /*00c8*/ 	.dword	_ZN34_INTERNAL_8290e077_4_k_cu__Z4getNi4cuda3std6ranges3__45__cpo5cdataE
	.align		8
        /*00d0*/ 	.dword	_ZN34_INTERNAL_8290e077_4_k_cu__Z4getNi4cuda3std6ranges3__45__cpo4sizeE
	.align		8
        /*00d8*/ 	.dword	_ZN34_INTERNAL_8290e077_4_k_cu__Z4getNi4cuda3std6ranges3__45__cpo5ssizeE
	.align		8
        /*00e0*/ 	.dword	_ZN34_INTERNAL_8290e077_4_k_cu__Z4getNi4cuda3std6ranges3__45__cpo8distanceE
	.align		8
        /*00e8*/ 	.dword	_ZN34_INTERNAL_8290e077_4_k_cu__Z4getNi6thrust24THRUST_300001_SM_1000_NS8cuda_cub3parE
	.align		8
        /*00f0*/ 	.dword	_ZN34_INTERNAL_8290e077_4_k_cu__Z4getNi6thrust24THRUST_300001_SM_1000_NS8cuda_cub10par_nosyncE
	.align		8
        /*00f8*/ 	.dword	_ZN34_INTERNAL_8290e077_4_k_cu__Z4getNi6thrust24THRUST_300001_SM_1000_NS6system6detail10sequential3seqE
	.align		8
        /*0100*/ 	.dword	_ZN34_INTERNAL_8290e077_4_k_cu__Z4getNi6thrust24THRUST_300001_SM_1000_NS12placeholders2_1E
	.align		8
        /*0108*/ 	.dword	_ZN34_INTERNAL_8290e077_4_k_cu__Z4getNi6thrust24THRUST_300001_SM_1000_NS12placeholders2_2E
	.align		8
        /*0110*/ 	.dword	_ZN34_INTERNAL_8290e077_4_k_cu__Z4getNi6thrust24THRUST_300001_SM_1000_NS12placeholders2_3E
	.align		8
        /*0118*/ 	.dword	_ZN34_INTERNAL_8290e077_4_k_cu__Z4getNi6thrust24THRUST_300001_SM_1000_NS12placeholders2_4E
	.align		8
        /*0120*/ 	.dword	_ZN34_INTERNAL_8290e077_4_k_cu__Z4getNi6thrust24THRUST_300001_SM_1000_NS12placeholders2_5E
	.align		8
        /*0128*/ 	.dword	_ZN34_INTERNAL_8290e077_4_k_cu__Z4getNi6thrust24THRUST_300001_SM_1000_NS12placeholders2_6E
	.align		8
        /*0130*/ 	.dword	_ZN34_INTERNAL_8290e077_4_k_cu__Z4getNi6thrust24THRUST_300001_SM_1000_NS12placeholders2_7E
	.align		8
        /*0138*/ 	.dword	_ZN34_INTERNAL_8290e077_4_k_cu__Z4getNi6thrust24THRUST_300001_SM_1000_NS12placeholders2_8E
	.align		8
        /*0140*/ 	.dword	_ZN34_INTERNAL_8290e077_4_k_cu__Z4getNi6thrust24THRUST_300001_SM_1000_NS12placeholders2_9E
	.align		8
        /*0148*/ 	.dword	_ZN34_INTERNAL_8290e077_4_k_cu__Z4getNi6thrust24THRUST_300001_SM_1000_NS12placeholders3_10E
	.align		8
        /*0150*/ 	.dword	_ZN34_INTERNAL_8290e077_4_k_cu__Z4getNi6thrust24THRUST_300001_SM_1000_NS3seqE


//--------------------- .text._ZN3cub18CUB_300001_SM_10006detail11EmptyKernelIvEEvv --------------------------
	.section	.text._ZN3cub18CUB_300001_SM_10006detail11EmptyKernelIvEEvv,"ax",@progbits
	.align	128
        .global         _ZN3cub18CUB_300001_SM_10006detail11EmptyKernelIvEEvv
        .type           _ZN3cub18CUB_300001_SM_10006detail11EmptyKernelIvEEvv,@function
        .size           _ZN3cub18CUB_300001_SM_10006detail11EmptyKernelIvEEvv,(.L_x_18 - _ZN3cub18CUB_300001_SM_10006detail11EmptyKernelIvEEvv)
        .other          _ZN3cub18CUB_300001_SM_10006detail11EmptyKernelIvEEvv,@"STO_CUDA_ENTRY STV_DEFAULT"
_ZN3cub18CUB_300001_SM_10006detail11EmptyKernelIvEEvv:
.text._ZN3cub18CUB_300001_SM_10006detail11EmptyKernelIvEEvv:
[----:B------:R-:W-:Y:S01]  /*0000*/  LDC R1, c[0x0][0x37c] ;  /* 0x0000df00ff017b82 */ /* 0x000fe20000000800 */
[----:B------:R-:W-:Y:S05]  /*0010*/  EXIT ;  /* 0x000000000000794d */ /* 0x000fea0003800000 */
.L_x_0:
[----:B------:R-:W-:-:S00]  /*0020*/  BRA `(.L_x_0) ;  /* 0xfffffffc00fc7947 */ /* 0x000fc0000383ffff */
[----:B------:R-:W-:-:S00]  /*0030*/  NOP ;  /* 0x0000000000007918 */ /* 0x000fc00000000000 */
        /* <DEDUP_REMOVED lines=12> */
.L_x_18:


//--------------------- .text._Z14compareAndSwapPfii --------------------------
	.section	.text._Z14compareAndSwapPfii,"ax",@progbits
	.align	128
        .global         _Z14compareAndSwapPfii
        .type           _Z14compareAndSwapPfii,@function
        .size           _Z14compareAndSwapPfii,(.L_x_19 - _Z14compareAndSwapPfii)
        .other          _Z14compareAndSwapPfii,@"STO_CUDA_ENTRY STV_DEFAULT"
_Z14compareAndSwapPfii:
.text._Z14compareAndSwapPfii:
[----:B------:R-:W-:Y:S01]  /*0000*/  LDC R1, c[0x0][0x37c] ;  /* 0x0000df00ff017b82 */ /* 0x000fe20000000800 */
[----:B------:R-:W0:Y:S01]  /*0010*/  S2R R5, SR_CTAID.X ;  /* 0x0000000000057919 */ /* 0x000e220000002500 */
[----:B------:R-:W0:Y:S01]  /*0020*/  LDCU UR4, c[0x0][0x360] ;  /* 0x00006c00ff0477ac */ /* 0x000e220008000800 */
[----:B------:R-:W-:Y:S01]  /*0030*/  IMAD.MOV.U32 R3, RZ, RZ, RZ ;  /* 0x000000ffff037224 */ /* 0x000fe200078e00ff */
[----:B------:R-:W0:Y:S01]  /*0040*/  S2R R2, SR_TID.X ;  /* 0x0000000000027919 */ /* 0x000e220000002100 */
[----:B------:R-:W1:Y:S01]  /*0050*/  LDCU UR6, c[0x0][0x38c] ;  /* 0x00007180ff0677ac */ /* 0x000e620008000800 */
[----:B------:R-:W2:Y:S01]  /*0060*/  LDCU UR5, c[0x0][0x370] ;  /* 0x00006e00ff0577ac */ /* 0x000ea20008000800 */
[----:B-1----:R-:W-:Y:S01]  /*0070*/  USHF.R.S32.HI UR7, URZ, 0x1f, UR6 ;  /* 0x0000001fff077899 */ /* 0x002fe20008011406 */
[----:B0-----:R-:W-:Y:S01]  /*0080*/  IMAD.WIDE.U32 R2, R5, UR4, R2 ;  /* 0x0000000405027c25 */ /* 0x001fe2000f8e0002 */
[----:B--2---:R-:W-:Y:S02]  /*0090*/  UIMAD UR4, UR4, UR5, URZ ;  /* 0x00000005040472a4 */ /* 0x004fe4000f8e02ff */
[----:B------:R-:W-:-:S04]  /*00a0*/  ISETP.GE.U32.AND P0, PT, R2, UR6, PT ;  /* 0x0000000602007c0c */ /* 0x000fc8000bf06070 */
[----:B------:R-:W-:-:S13]  /*00b0*/  ISETP.GE.U32.AND.EX P0, PT, R3, UR7, PT, P0 ;  /* 0x0000000703007c0c */ /* 0x000fda000bf06100 */
[----:B------:R-:W-:Y:S05]  /*00c0*/  @P0 EXIT ;  /* 0x000000000000094d */ /* 0x000fea0003800000 */
[----:B------:R-:W0:Y:S01]  /*00d0*/  LDCU UR5, c[0x0][0x388] ;  /* 0x00007100ff0577ac */ /* 0x000e220008000800 */
[----:B------:R-:W-:Y:S02]  /*00e0*/  IMAD.MOV.U32 R4, RZ, RZ, R2 ;  /* 0x000000ffff047224 */ /* 0x000fe400078e0002 */
[----:B------:R-:W-:Y:S01]  /*00f0*/  IMAD.MOV.U32 R7, RZ, RZ, R3 ;  /* 0x000000ffff077224 */ /* 0x000fe200078e0003 */
[----:B------:R-:W-:Y:S01]  /*0100*/  UMOV UR6, 0x1 ;  /* 0x0000000100067882 */ /* 0x000fe20000000000 */
[----:B------:R-:W1:Y:S01]  /*0110*/  LDCU.64 UR8, c[0x0][0x358] ;  /* 0x00006b00ff0877ac */ /* 0x000e620008000a00 */
[----:B------:R-:W2:Y:S01]  /*0120*/  LDCU UR12, c[0x0][0x38c] ;  /* 0x00007180ff0c77ac */ /* 0x000ea20008000800 */
[----:B------:R-:W3:Y:S01]  /*0130*/  LDCU.64 UR10, c[0x0][0x380] ;  /* 0x00007000ff0a77ac */ /* 0x000ee20008000a00 */
[----:B0-----:R-:W-:-:S04]  /*0140*/  USHF.L.U32 UR5, UR6, UR5, URZ ;  /* 0x0000000506057299 */ /* 0x001fc800080006ff */
[----:B------:R-:W-:-:S12]  /*0150*/  USHF.R.S32.HI UR6, URZ, 0x1f, UR5 ;  /* 0x0000001fff067899 */ /* 0x000fd80008011405 */
.L_x_6:
[C---:B------:R-:W-:Y:S01]  /*0160*/  LOP3.LUT P0, RZ, R4.reuse, UR5, RZ, 0xc0, !PT ;  /* 0x0000000504ff7c12 */ /* 0x040fe2000f80c0ff */
[----:B------:R-:W-:Y:S01]  /*0170*/  BSSY.RECONVERGENT B0, `(.L_x_1) ;  /* 0x0000018000007945 */ /* 0x000fe20003800200 */
[----:B0--3--:R-:W-:-:S03]  /*0180*/  LEA R2, P1, R4, UR10, 0x3 ;  /* 0x0000000a04027c11 */ /* 0x009fc6000f8218ff */
[----:B------:R-:W-:Y:S01]  /*0190*/  BSSY.RELIABLE B1, `(.L_x_2) ;  /* 0x0000013000017945 */ /* 0x000fe20003800100 */
[----:B------:R-:W-:Y:S02]  /*01a0*/  LOP3.LUT P0, RZ, R7, UR6, RZ, 0xc0, P0 ;  /* 0x0000000607ff7c12 */ /* 0x000fe4000800c0ff */
[C---:B------:R-:W-:Y:S02]  /*01b0*/  LEA.HI.X R3, R4.reuse, UR11, R7, 0x3, P1 ;  /* 0x0000000b04037c11 */ /* 0x040fe400088f1c07 */
[----:B------:R-:W-:-:S05]  /*01c0*/  IADD3 R4, P1, PT, R4, UR4, RZ ;  /* 0x0000000404047c10 */ /* 0x000fca000ff3e0ff */
[----:B------:R-:W-:Y:S01]  /*01d0*/  IMAD.X R7, RZ, RZ, R7, P1 ;  /* 0x000000ffff077224 */ /* 0x000fe200008e0607 */
[----:B--2---:R-:W-:-:S04]  /*01e0*/  ISETP.GE.U32.AND P1, PT, R4, UR12, PT ;  /* 0x0000000c04007c0c */ /* 0x004fc8000bf26070 */
[----:B------:R-:W-:Y:S01]  /*01f0*/  ISETP.GE.U32.AND.EX P1, PT, R7, UR7, PT, P1 ;  /* 0x0000000707007c0c */ /* 0x000fe2000bf26110 */
[----:B------:R-:W-:-:S12]  /*0200*/  @!P0 BRA `(.L_x_3) ;  /* 0x0000000000188947 */ /* 0x000fd80003800000 */
[----:B-1----:R-:W2:Y:S04]  /*0210*/  LDG.E R5, desc[UR8][R2.64] ;  /* 0x0000000802057981 */ /* 0x002ea8000c1e1900 */
[----:B------:R-:W2:Y:S02]  /*0220*/  LDG.E R0, desc[UR8][R2.64+0x4] ;  /* 0x0000040802007981 */ /* 0x000ea4000c1e1900 */
[----:B--2---:R-:W-:-:S13]  /*0230*/  FSETP.GEU.AND P0, PT, R5, R0, PT ;  /* 0x000000000500720b */ /* 0x004fda0003f0e000 */
[----:B------:R-:W-:Y:S05]  /*0240*/  @P0 BREAK.RELIABLE B1 ;  /* 0x0000000000010942 */ /* 0x000fea0003800100 */
[----:B------:R-:W-:Y:S05]  /*0250*/  @!P0 BRA `(.L_x_4) ;  /* 0x0000000000188947 */ /* 0x000fea0003800000 */
[----:B------:R-:W-:Y:S05]  /*0260*/  BRA `(.L_x_5) ;  /* 0x0000000000207947 */ /* 0x000fea0003800000 */
.L_x_3:
[----:B-1----:R-:W2:Y:S04]  /*0270*/  LDG.E R5, desc[UR8][R2.64] ;  /* 0x0000000802057981 */ /* 0x002ea8000c1e1900 */
[----:B------:R-:W2:Y:S02]  /*0280*/  LDG.E R0, desc[UR8][R2.64+0x4] ;  /* 0x0000040802007981 */ /* 0x000ea4000c1e1900 */
[----:B--2---:R-:W-:-:S13]  /*0290*/  FSETP.GE.AND P0, PT, R5, R0, PT ;  /* 0x000000000500720b */ /* 0x004fda0003f06000 */
[----:B------:R-:W-:Y:S05]  /*02a0*/  @!P0 BREAK.RELIABLE B1 ;  /* 0x0000000000018942 */ /* 0x000fea0003800100 */
[----:B------:R-:W-:Y:S05]  /*02b0*/  @!P0 BRA `(.L_x_5) ;  /* 0x00000000000c8947 */ /* 0x000fea0003800000 */
.L_x_4:
[----:B------:R-:W-:Y:S05]  /*02c0*/  BSYNC.RELIABLE B1 ;  /* 0x0000000000017941 */ /* 0x000fea0003800100 */
.L_x_2:
[----:B------:R0:W-:Y:S04]  /*02d0*/  STG.E desc[UR8][R2.64], R0 ;  /* 0x0000000002007986 */ /* 0x0001e8000c101908 */
[----:B------:R0:W-:Y:S02]  /*02e0*/  STG.E desc[UR8][R2.64+0x4], R5 ;  /* 0x0000040502007986 */ /* 0x0001e4000c101908 */
.L_x_5:
[----:B------:R-:W-:Y:S05]  /*02f0*/  BSYNC.RECONVERGENT B0 ;  /* 0x0000000000007941 */ /* 0x000fea0003800200 */
.L_x_1:
[----:B------:R-:W-:Y:S05]  /*0300*/  @!P1 BRA `(.L_x_6) ;  /* 0xfffffffc00949947 */ /* 0x000fea000383ffff */
[----:B------:R-:W-:Y:S05]  /*0310*/  EXIT ;  /* 0x000000000000794d */ /* 0x000fea0003800000 */
.L_x_7:
        /* <DEDUP_REMOVED lines=14> */
.L_x_19:


//--------------------- .text._Z10butterflyNPfS_ii --------------------------
	.section	.text._Z10butterflyNPfS_ii,"ax",@progbits
	.align	128
        .global         _Z10butterflyNPfS_ii
        .type           _Z10butterflyNPfS_ii,@function
        .size           _Z10butterflyNPfS_ii,(.L_x_20 - _Z10butterflyNPfS_ii)
        .other          _Z10butterflyNPfS_ii,@"STO_CUDA_ENTRY STV_DEFAULT"
_Z10butterflyNPfS_ii:
.text._Z10butterflyNPfS_ii:
[----:B------:R-:W-:Y:S01]  /*0000*/  LDC R1, c[0x0][0x37c] ;  /* 0x0000df00ff017b82 */ /* 0x000fe20000000800 */
[----:B------:R-:W0:Y:S01]  /*0010*/  S2R R0, SR_TID.X ;  /* 0x0000000000007919 */ /* 0x000e220000002100 */
[----:B------:R-:W1:Y:S06]  /*0020*/  LDCU UR7, c[0x0][0x390] ;  /* 0x00007200ff0777ac */ /* 0x000e6c0008000800 */
[----:B------:R-:W2:Y:S01]  /*0030*/  S2UR UR6, SR_CTAID.X ;  /* 0x00000000000679c3 */ /* 0x000ea20000002500 */
[----:B------:R-:W-:Y:S01]  /*0040*/  BSSY.RECONVERGENT B0, `(.L_x_8) ;  /* 0x0000031000007945 */ /* 0x000fe20003800200 */
[----:B------:R-:W-:Y:S01]  /*0050*/  IMAD.MOV.U32 R2, RZ, RZ, RZ ;  /* 0x000000ffff027224 */ /* 0x000fe200078e00ff */
[----:B------:R-:W3:Y:S01]  /*0060*/  LDCU.64 UR4, c[0x0][0x358] ;  /* 0x00006b00ff0477ac */ /* 0x000ee20008000a00 */
[----:B------:R-:W4:Y:S01]  /*0070*/  LDCU UR16, c[0x0][0x390] ;  /* 0x00007200ff1077ac */ /* 0x000f220008000800 */
[----:B------:R-:W0:Y:S01]  /*0080*/  LDCU.128 UR8, c[0x0][0x380] ;  /* 0x00007000ff0877ac */ /* 0x000e220008000c00 */
[----:B-1----:R-:W-:Y:S01]  /*0090*/  IMAD.U32 R15, RZ, RZ, UR7 ;  /* 0x00000007ff0f7e24 */ /* 0x002fe2000f8e00ff */
[----:B------:R-:W1:Y:S04]  /*00a0*/  LDCU UR7, c[0x0][0x360] ;  /* 0x00006c00ff0777ac */ /* 0x000e680008000800 */
[----:B------:R-:W-:Y:S01]  /*00b0*/  SHF.R.S32.HI R5, RZ, 0x1f, R15 ;  /* 0x0000001fff057819 */ /* 0x000fe2000001140f */
[----:B--2---:R-:W-:Y:S01]  /*00c0*/  IMAD R3, R15, UR6, RZ ;  /* 0x000000060f037c24 */ /* 0x004fe2000f8e02ff */
[----:B0-----:R-:W-:-:S13]  /*00d0*/  ISETP.GE.U32.AND P0, PT, R0, R15, PT ;  /* 0x0000000f0000720c */ /* 0x001fda0003f06070 */
[----:B-1-34-:R-:W-:Y:S05]  /*00e0*/  @P0 BRA `(.L_x_9) ;  /* 0x0000000000980947 */ /* 0x01afea0003800000 */
[----:B------:R-:W-:Y:S01]  /*00f0*/  LEA.HI R4, R15, R15, RZ, 0x1 ;  /* 0x0000000f0f047211 */ /* 0x000fe200078f08ff */
[----:B------:R-:W-:Y:S02]  /*0100*/  IMAD.MOV.U32 R13, RZ, RZ, R0 ;  /* 0x000000ffff0d7224 */ /* 0x000fe400078e0000 */
[----:B------:R-:W-:Y:S01]  /*0110*/  IMAD.MOV.U32 R16, RZ, RZ, R2 ;  /* 0x000000ffff107224 */ /* 0x000fe200078e0002 */
[----:B------:R-:W-:-:S04]  /*0120*/  SHF.R.S32.HI R4, RZ, 0x1, R4 ;  /* 0x00000001ff047819 */ /* 0x000fc80000011404 */
[----:B------:R-:W-:Y:S01]  /*0130*/  SHF.R.S32.HI R11, RZ, 0x1f, R4 ;  /* 0x0000001fff0b7819 */ /* 0x000fe20000011404 */
[----:B------:R-:W-:-:S05]  /*0140*/  VIADD R10, R4, 0xffffffff ;  /* 0xffffffff040a7836 */ /* 0x000fca0000000000 */
[----:B------:R-:W-:-:S07]  /*0150*/  SHF.R.S32.HI R12, RZ, 0x1f, R10 ;  /* 0x0000001fff0c7819 */ /* 0x000fce000001140a */
.L_x_10:
[C---:B------:R-:W-:Y:S02]  /*0160*/  ISETP.GE.U32.AND P0, PT, R13.reuse, R4, PT ;  /* 0x000000040d00720c */ /* 0x040fe40003f06070 */
[----:B------:R-:W-:Y:S02]  /*0170*/  LOP3.LUT R6, R13, 0x1, RZ, 0xc0, !PT ;  /* 0x000000010d067812 */ /* 0x000fe400078ec0ff */
[----:B------:R-:W-:-:S13]  /*0180*/  ISETP.GE.U32.AND.EX P0, PT, R16, R11, PT, P0 ;  /* 0x0000000b1000720c */ /* 0x000fda0003f06100 */
[----:B------:R-:W-:Y:S02]  /*0190*/  @P0 ISETP.NE.U32.AND P1, PT, R6, 0x1, PT ;  /* 0x000000010600080c */ /* 0x000fe40003f25070 */
[----:B0-----:R-:W-:Y:S02]  /*01a0*/  @!P0 IADD3 R7, P2, PT, RZ, -R6, RZ ;  /* 0x80000006ff078210 */ /* 0x001fe40007f5e0ff */
[----:B------:R-:W-:Y:S02]  /*01b0*/  @P0 ISETP.NE.U32.AND.EX P1, PT, RZ, RZ, PT, P1 ;  /* 0x000000ffff00020c */ /* 0x000fe40003f25110 */
[----:B------:R-:W-:Y:S01]  /*01c0*/  @!P0 LOP3.LUT R8, R7, R10, RZ, 0xc0, !PT ;  /* 0x0000000a07088212 */ /* 0x000fe200078ec0ff */
[----:B------:R-:W-:Y:S01]  /*01d0*/  @!P0 IMAD.X R9, RZ, RZ, -0x1, P2 ;  /* 0xffffffffff098424 */ /* 0x000fe200010e06ff */
[----:B------:R-:W-:Y:S02]  /*01e0*/  @P0 SEL R6, R10, RZ, P1 ;  /* 0x000000ff0a060207 */ /* 0x000fe40000800000 */
[----:B------:R-:W-:-:S02]  /*01f0*/  @!P0 IADD3 R8, P2, PT, R13, R8, RZ ;  /* 0x000000080d088210 */ /* 0x000fc40007f5e0ff */
[----:B------:R-:W-:Y:S02]  /*0200*/  @!P0 LOP3.LUT R9, R9, R12, RZ, 0xc0, !PT ;  /* 0x0000000c09098212 */ /* 0x000fe400078ec0ff */
[----:B------:R-:W-:Y:S02]  /*0210*/  @P0 SEL R7, R12, RZ, P1 ;  /* 0x000000ff0c070207 */ /* 0x000fe40000800000 */
[----:B------:R-:W-:Y:S01]  /*0220*/  @P0 IADD3 R8, P1, PT, R13, -R6, RZ ;  /* 0x800000060d080210 */ /* 0x000fe20007f3e0ff */
[----:B------:R-:W-:-:S04]  /*0230*/  @!P0 IMAD.X R6, R16, 0x1, R9, P2 ;  /* 0x0000000110068824 */ /* 0x000fc800010e0609 */
[----:B------:R-:W-:Y:S01]  /*0240*/  @P0 IMAD.X R6, R16, 0x1, ~R7, P1 ;  /* 0x0000000110060824 */ /* 0x000fe200008e0e07 */
[----:B------:R-:W-:-:S05]  /*0250*/  IADD3 R7, P0, PT, R3, R8, RZ ;  /* 0x0000000803077210 */ /* 0x000fca0007f1e0ff */
[----:B------:R-:W-:Y:S01]  /*0260*/  IMAD.X R8, RZ, RZ, R6, P0 ;  /* 0x000000ffff087224 */ /* 0x000fe200000e0606 */
[----:B------:R-:W-:-:S04]  /*0270*/  LEA R6, P0, R7, UR8, 0x2 ;  /* 0x0000000807067c11 */ /* 0x000fc8000f8010ff */
[----:B------:R-:W-:-:S06]  /*0280*/  LEA.HI.X R7, R7, UR9, R8, 0x2, P0 ;  /* 0x0000000907077c11 */ /* 0x000fcc00080f1408 */
[----:B------:R-:W2:Y:S01]  /*0290*/  LDG.E R7, desc[UR4][R6.64] ;  /* 0x0000000406077981 */ /* 0x000ea2000c1e1900 */
[----:B------:R-:W-:Y:S01]  /*02a0*/  IADD3 R9, P0, PT, R3, R13, RZ ;  /* 0x0000000d03097210 */ /* 0x000fe20007f1e0ff */
[----:B------:R-:W-:-:S04]  /*02b0*/  IMAD.U32 R15, RZ, RZ, UR16 ;  /* 0x00000010ff0f7e24 */ /* 0x000fc8000f8e00ff */
[----:B------:R-:W-:Y:S01]  /*02c0*/  IMAD.X R14, RZ, RZ, R16, P0 ;  /* 0x000000ffff0e7224 */ /* 0x000fe200000e0610 */
[----:B------:R-:W-:-:S04]  /*02d0*/  LEA R8, P0, R9, UR10, 0x2 ;  /* 0x0000000a09087c11 */ /* 0x000fc8000f8010ff */
[----:B------:R-:W-:Y:S02]  /*02e0*/  LEA.HI.X R9, R9, UR11, R14, 0x2, P0 ;  /* 0x0000000b09097c11 */ /* 0x000fe400080f140e */
[----:B------:R-:W-:-:S05]  /*02f0*/  IADD3 R13, P0, PT, R13, UR7, RZ ;  /* 0x000000070d0d7c10 */ /* 0x000fca000ff1e0ff */
[----:B------:R-:W-:Y:S01]  /*0300*/  IMAD.X R16, RZ, RZ, R16, P0 ;  /* 0x000000ffff107224 */ /* 0x000fe200000e0610 */
[----:B------:R-:W-:-:S04]  /*0310*/  ISETP.GE.U32.AND P0, PT, R13, R15, PT ;  /* 0x0000000f0d00720c */ /* 0x000fc80003f06070 */
[----:B------:R-:W-:Y:S01]  /*0320*/  ISETP.GE.U32.AND.EX P0, PT, R16, R5, PT, P0 ;  /* 0x000000051000720c */ /* 0x000fe20003f06100 */
[----:B--2---:R0:W-:-:S12]  /*0330*/  STG.E desc[UR4][R8.64], R7 ;  /* 0x0000000708007986 */ /* 0x0041d8000c101904 */
[----:B------:R-:W-:Y:S05]  /*0340*/  @!P0 BRA `(.L_x_10) ;  /* 0xfffffffc00848947 */ /* 0x000fea000383ffff */
.L_x_9:
[----:B------:R-:W-:Y:S05]  /*0350*/  BSYNC.RECONVERGENT B0 ;  /* 0x0000000000007941 */ /* 0x000fea0003800200 */
.L_x_8:
[----:B------:R-:W-:Y:S01]  /*0360*/  BAR.SYNC.DEFER_BLOCKING 0x0 ;  /* 0x0000000000007b1d */ /* 0x000fe20000010000 */
[----:B------:R-:W-:-:S05]  /*0370*/  ISETP.GE.U32.AND P0, PT, R0, R15, PT ;  /* 0x0000000f0000720c */ /* 0x000fca0003f06070 */
[----:B------:R-:W1:Y:S08]  /*0380*/  LDCU.128 UR12, c[0x0][0x380] ;  /* 0x00007000ff0c77ac */ /* 0x000e700008000c00 */
[----:B-1----:R-:W-:Y:S05]  /*0390*/  @P0 EXIT ;  /* 0x000000000000094d */ /* 0x002fea0003800000 */
.L_x_11:
[----:B------:R-:W-:-:S05]  /*03a0*/  IADD3 R4, P0, PT, R3, R0, RZ ;  /* 0x0000000003047210 */ /* 0x000fca0007f1e0ff */
[----:B01----:R-:W-:Y:S02]  /*03b0*/  IMAD.X R7, RZ, RZ, R2, P0 ;  /* 0x000000ffff077224 */ /* 0x003fe400000e0602 */
[----:B------:R-:W-:-:S03]  /*03c0*/  IMAD.SHL.U32 R8, R4, 0x4, RZ ;  /* 0x0000000404087824 */ /* 0x000fc600078e00ff */
[----:B------:R-:W-:Y:S02]  /*03d0*/  SHF.L.U64.HI R4, R4, 0x2, R7 ;  /* 0x0000000204047819 */ /* 0x000fe40000010207 */
[----:B------:R-:W-:-:S04]  /*03e0*/  IADD3 R6, P0, PT, R8, UR14, RZ ;  /* 0x0000000e08067c10 */ /* 0x000fc8000ff1e0ff */
[----:B------:R-:W-:-:S06]  /*03f0*/  IADD3.X R7, PT, PT, R4, UR15, RZ, P0, !PT ;  /* 0x0000000f04077c10 */ /* 0x000fcc00087fe4ff */
[----:B------:R-:W2:Y:S01]  /*0400*/  LDG.E R7, desc[UR4][R6.64] ;  /* 0x0000000406077981 */ /* 0x000ea2000c1e1900 */
[----:B------:R-:W-:Y:S02]  /*0410*/  IADD3 R8, P0, PT, R8, UR12, RZ ;  /* 0x0000000c08087c10 */ /* 0x000fe4000ff1e0ff */
[----:B------:R-:W-:Y:S02]  /*0420*/  IADD3 R0, P1, PT, R0, UR7, RZ ;  /* 0x0000000700007c10 */ /* 0x000fe4000ff3e0ff */
[----:B------:R-:W-:Y:S02]  /*0430*/  IADD3.X R9, PT, PT, R4, UR13, RZ, P0, !PT ;  /* 0x0000000d04097c10 */ /* 0x000fe400087fe4ff */
[----:B------:R-:W-:Y:S01]  /*0440*/  ISETP.GE.U32.AND P0, PT, R0, R15, PT ;  /* 0x0000000f0000720c */ /* 0x000fe20003f06070 */
[----:B------:R-:W-:-:S05]  /*0450*/  IMAD.X R2, RZ, RZ, R2, P1 ;  /* 0x000000ffff027224 */ /* 0x000fca00008e0602 */
[----:B------:R-:W-:Y:S01]  /*0460*/  ISETP.GE.U32.AND.EX P0, PT, R2, R5, PT, P0 ;  /* 0x000000050200720c */ /* 0x000fe20003f06100 */
[----:B--2---:R1:W-:-:S12]  /*0470*/  STG.E desc[UR4][R8.64], R7 ;  /* 0x0000000708007986 */ /* 0x0043d8000c101904 */
[----:B------:R-:W-:Y:S05]  /*0480*/  @!P0 BRA `(.L_x_11) ;  /* 0xfffffffc00c48947 */ /* 0x000fea000383ffff */
[----:B------:R-:W-:Y:S05]  /*0490*/  EXIT ;  /* 0x000000000000794d */ /* 0x000fea0003800000 */
.L_x_12:
        /* <DEDUP_REMOVED lines=14> */
.L_x_20:


//--------------------- .text._Z8shuffleNPfS_ii   --------------------------
	.section	.text._Z8shuffleNPfS_ii,"ax",@progbits
	.align	128
        .global         _Z8shuffleNPfS_ii
        .type           _Z8shuffleNPfS_ii,@function
        .size           _Z8shuffleNPfS_ii,(.L_x_21 - _Z8shuffleNPfS_ii)
        .other          _Z8shuffleNPfS_ii,@"STO_CUDA_ENTRY STV_DEFAULT"
_Z8shuffleNPfS_ii:
.text._Z8shuffleNPfS_ii:
[----:B------:R-:W-:Y:S01]  /*0000*/  LDC R1, c[0x0][0x37c] ;  /* 0x0000df00ff017b82 */ /* 0x000fe20000000800 */
[----:B------:R-:W0:Y:S07]  /*0010*/  S2R R0, SR_TID.X ;  /* 0x0000000000007919 */ /* 0x000e2e0000002100 */
[----:B------:R-:W1:Y:S01]  /*0020*/  LDC R3, c[0x0][0x390] ;  /* 0x0000e400ff037b82 */ /* 0x000e620000000800 */
[----:B------:R-:W2:Y:S01]  /*0030*/  LDCU.64 UR4, c[0x0][0x358] ;  /* 0x00006b00ff0477ac */ /* 0x000ea20008000a00 */
[----:B------:R-:W-:Y:S01]  /*0040*/  BSSY.RECONVERGENT B0, `(.L_x_13) ;  /* 0x0000024000007945 */ /* 0x000fe20003800200 */
[----:B------:R-:W-:Y:S01]  /*0050*/  IMAD.MOV.U32 R2, RZ, RZ, RZ ;  /* 0x000000ffff027224 */ /* 0x000fe200078e00ff */
[----:B------:R-:W3:Y:S04]  /*0060*/  LDCU UR7, c[0x0][0x360] ;  /* 0x00006c00ff0777ac */ /* 0x000ee80008000800 */
[----:B------:R-:W4:Y:S01]  /*0070*/  S2UR UR6, SR_CTAID.X ;  /* 0x00000000000679c3 */ /* 0x000f220000002500 */
[----:B------:R-:W0:Y:S01]  /*0080*/  LDCU.128 UR8, c[0x0][0x380] ;  /* 0x00007000ff0877ac */ /* 0x000e220008000c00 */
[----:B-1----:R-:W-:-:S02]  /*0090*/  SHF.R.S32.HI R7, RZ, 0x1f, R3 ;  /* 0x0000001fff077819 */ /* 0x002fc40000011403 */
[----:B0-----:R-:W-:Y:S01]  /*00a0*/  ISETP.GE.U32.AND P0, PT, R0, R3, PT ;  /* 0x000000030000720c */ /* 0x001fe20003f06070 */
[----:B----4-:R-:W-:-:S12]  /*00b0*/  IMAD R5, R3, UR6, RZ ;  /* 0x0000000603057c24 */ /* 0x010fd8000f8e02ff */
[----:B--23--:R-:W-:Y:S05]  /*00c0*/  @P0 BRA `(.L_x_14) ;  /* 0x00000000006c0947 */ /* 0x00cfea0003800000 */
[----:B------:R-:W-:Y:S01]  /*00d0*/  LEA.HI R4, R3, R3, RZ, 0x1 ;  /* 0x0000000303047211 */ /* 0x000fe200078f08ff */
[----:B------:R-:W-:Y:S02]  /*00e0*/  IMAD.MOV.U32 R14, RZ, RZ, R0 ;  /* 0x000000ffff0e7224 */ /* 0x000fe400078e0000 */
[----:B------:R-:W-:Y:S01]  /*00f0*/  IMAD.MOV.U32 R13, RZ, RZ, R2 ;  /* 0x000000ffff0d7224 */ /* 0x000fe200078e0002 */
[----:B------:R-:W-:-:S04]  /*0100*/  SHF.R.S32.HI R4, RZ, 0x1, R4 ;  /* 0x00000001ff047819 */ /* 0x000fc80000011404 */
[----:B------:R-:W-:-:S07]  /*0110*/  SHF.R.S32.HI R6, RZ, 0x1f, R4 ;  /* 0x0000001fff067819 */ /* 0x000fce0000011404 */
.L_x_15:
[C---:B------:R-:W-:Y:S02]  /*0120*/  LOP3.LUT R8, R14.reuse, 0x1, RZ, 0xc0, !PT ;  /* 0x000000010e087812 */ /* 0x040fe400078ec0ff */
[----:B0-----:R-:W-:Y:S02]  /*0130*/  SHF.R.U64 R9, R14, 0x1, R13 ;  /* 0x000000010e097819 */ /* 0x001fe4000000120d */
[----:B------:R-:W-:-:S04]  /*0140*/  IADD3 R11, P0, PT, RZ, -R8, RZ ;  /* 0x80000008ff0b7210 */ /* 0x000fc80007f1e0ff */
[----:B------:R-:W-:Y:S01]  /*0150*/  LOP3.LUT R8, R11, R4, RZ, 0xc0, !PT ;  /* 0x000000040b087212 */ /* 0x000fe200078ec0ff */
[----:B------:R-:W-:Y:S01]  /*0160*/  IMAD.X R15, RZ, RZ, -0x1, P0 ;  /* 0xffffffffff0f7424 */ /* 0x000fe200000e06ff */
[----:B------:R-:W-:Y:S02]  /*0170*/  SHF.R.U32.HI R11, RZ, 0x1, R13 ;  /* 0x00000001ff0b7819 */ /* 0x000fe4000001160d */
[----:B------:R-:W-:Y:S02]  /*0180*/  IADD3 R9, P0, P1, R5, R9, R8 ;  /* 0x0000000905097210 */ /* 0x000fe4000791e008 */
[----:B------:R-:W-:-:S04]  /*0190*/  LOP3.LUT R10, R15, R6, RZ, 0xc0, !PT ;  /* 0x000000060f0a7212 */ /* 0x000fc800078ec0ff */
[----:B------:R-:W-:Y:S02]  /*01a0*/  IADD3.X R10, PT, PT, RZ, R11, R10, P0, P1 ;  /* 0x0000000bff0a7210 */ /* 0x000fe400007e240a */
[----:B------:R-:W-:-:S04]  /*01b0*/  LEA R8, P0, R9, UR8, 0x2 ;  /* 0x0000000809087c11 */ /* 0x000fc8000f8010ff */
[----:B------:R-:W-:-:S06]  /*01c0*/  LEA.HI.X R9, R9, UR9, R10, 0x2, P0 ;  /* 0x0000000909097c11 */ /* 0x000fcc00080f140a */
[----:B------:R-:W2:Y:S01]  /*01d0*/  LDG.E R9, desc[UR4][R8.64] ;  /* 0x0000000408097981 */ /* 0x000ea2000c1e1900 */
[----:B------:R-:W-:-:S05]  /*01e0*/  IADD3 R11, P0, PT, R5, R14, RZ ;  /* 0x0000000e050b7210 */ /* 0x000fca0007f1e0ff */
        /* <DEDUP_REMOVED lines=9> */
.L_x_14:
[----:B------:R-:W-:Y:S05]  /*0280*/  BSYNC.RECONVERGENT B0 ;  /* 0x0000000000007941 */ /* 0x000fea0003800200 */
.L_x_13:
[----:B------:R-:W-:Y:S01]  /*0290*/  BAR.SYNC.DEFER_BLOCKING 0x0 ;  /* 0x0000000000007b1d */ /* 0x000fe20000010000 */
[----:B------:R-:W-:-:S05]  /*02a0*/  ISETP.GE.U32.AND P0, PT, R0, R3, PT ;  /* 0x000000030000720c */ /* 0x000fca0003f06070 */
[----:B------:R-:W1:Y:S08]  /*02b0*/  LDCU.128 UR12, c[0x0][0x380] ;  /* 0x00007000ff0c77ac */ /* 0x000e700008000c00 */
[----:B-1----:R-:W-:Y:S05]  /*02c0*/  @P0 EXIT ;  /* 0x000000000000094d */ /* 0x002fea0003800000 */
.L_x_16:
        /* <DEDUP_REMOVED lines=16> */
.L_x_17:
        /* <DEDUP_REMOVED lines=11> */
.L_x_21:


//--------------------- .nv.shared.reserved.0     --------------------------
	.section	.nv.shared.reserved.0,"aw",@nobits
	.weak		__nv_reservedSMEM_offset_0_alias
	.size		__nv_reservedSMEM_offset_0_alias, 0, 64
	.other		__nv_reservedSMEM_offset_0_alias,@"STO_CUDA_RESERVED_SHARED STV_DEFAULT"
__nv_reservedSMEM_offset_0_alias:
	.zero		0
	.zero		64


//--------------------- .nv.global                --------------------------
	.section	.nv.global,"aw",@nobits
.nv.global:
	.type		_ZN34_INTERNAL_8290e077_4_k_cu__Z4getNi6thrust24THRUST_300001_SM_1000_NS3seqE,@object
	.size		_ZN34_INTERNAL_8290e077_4_k_cu__Z4getNi6thrust24THRUST_300001_SM_1000_NS3seqE,(_ZN34_INTERNAL_8290e077_4_k_cu__Z4getNi4cuda3std3__48in_placeE - _ZN34_INTERNAL_8290e077_4_k_cu__Z4getNi6thrust24THRUST_300001_SM_1000_NS3seqE)
_ZN34_INTERNAL_8290e077_4_k_cu__Z4getNi6thrust24THRUST_300001_SM_1000_NS3seqE:
	.zero		1
	.type		_ZN34_INTERNAL_8290e077_4_k_cu__Z4getNi4cuda3std3__48in_placeE,@object
	.size		_ZN34_INTERNAL_8290e077_4_k_cu__Z4getNi4cuda3std3__48in_placeE,(_ZN34_INTERNAL_8290e077_4_k_cu__Z4getNi4cuda3std6ranges3__45__cpo4sizeE - _ZN34_INTERNAL_8290e077_4_k_cu__Z4getNi4cuda3std3__48in_placeE)
_ZN34_INTERNAL_8290e077_4_k_cu__Z4getNi4cuda3std3__48in_placeE:
	.zero		1
	.type		_ZN34_INTERNAL_8290e077_4_k_cu__Z4getNi4cuda3std6ranges3__45__cpo4sizeE,@object
	.size		_ZN34_INTERNAL_8290e077_4_k_cu__Z4getNi4cuda3std6ranges3__45__cpo4sizeE,(_ZN34_INTERNAL_8290e077_4_k_cu__Z4getNi6thrust24THRUST_300001_SM_1000_NS12placeholders2_3E - _ZN34_INTERNAL_8290e077_4_k_cu__Z4getNi4cuda3std6ranges3__45__cpo4sizeE)
_ZN34_INTERNAL_8290e077_4_k_cu__Z4getNi4cuda3std6ranges3__45__cpo4sizeE:
	.zero		1
	.type		_ZN34_INTERNAL_8290e077_4_k_cu__Z4getNi6thrust24THRUST_300001_SM_1000_NS12placeholders2_3E,@object
	.size		_ZN34_INTERNAL_8290e077_4_k_cu__Z4getNi6thrust24THRUST_300001_SM_1000_NS12placeholders2_3E,(_ZN34_INTERNAL_8290e077_4_k_cu__Z4getNi4cuda3std3__45__cpo6cbeginE - _ZN34_INTERNAL_8290e077_4_k_cu__Z4getNi6thrust24THRUST_300001_SM_1000_NS12placeholders2_3E)
_ZN34_INTERNAL_8290e077_4_k_cu__Z4getNi6thrust24THRUST_300001_SM_1000_NS12placeholders2_3E:
	.zero		1
	.type		_ZN34_INTERNAL_8290e077_4_k_cu__Z4getNi4cuda3std3__45__cpo6cbeginE,@object
	.size		_ZN34_INTERNAL_8290e077_4_k_cu__Z4getNi4cuda3std3__45__cpo6cbeginE,(_ZN34_INTERNAL_8290e077_4_k_cu__Z4getNi4cuda3std6ranges3__45__cpo6cbeginE - _ZN34_INTERNAL_8290e077_4_k_cu__Z4getNi4cuda3std3__45__cpo6cbeginE)
_ZN34_INTERNAL_8290e077_4_k_cu__Z4getNi4cuda3std3__45__cpo6cbeginE:
	.zero		1
	.type		_ZN34_INTERNAL_8290e077_4_k_cu__Z4getNi4cuda3std6ranges3__45__cpo6cbeginE,@object
	.size		_ZN34_INTERNAL_8290e077_4_k_cu__Z4getNi4cuda3std6ranges3__45__cpo6cbeginE,(_ZN34_INTERNAL_8290e077_4_k_cu__Z4getNi6thrust24THRUST_300001_SM_1000_NS12placeholders2_7E - _ZN34_INTERNAL_8290e077_4_k_cu__Z4getNi4cuda3std6ranges3__45__cpo6cbeginE)
_ZN34_INTERNAL_8290e077_4_k_cu__Z4getNi4cuda3std6ranges3__45__cpo6cbeginE:
	.zero		1
	.type		_ZN34_INTERNAL_8290e077_4_k_cu__Z4getNi6thrust24THRUST_300001_SM_1000_NS12placeholders2_7E,@object
	.size		_ZN34_INTERNAL_8290e077_4_k_cu__Z4getNi6thrust24THRUST_300001_SM_1000_NS12placeholders2_7E,(_ZN34_INTERNAL_8290e077_4_k_cu__Z4getNi4cuda3std3__45__cpo7crbeginE - _ZN34_INTERNAL_8290e077_4_k_cu__Z4getNi6thrust24THRUST_300001_SM_1000_NS12placeholders2_7E)
_ZN34_INTERNAL_8290e077_4_k_cu__Z4getNi6thrust24THRUST_300001_SM_1000_NS12placeholders2_7E:
	.zero		1
	.type		_ZN34_INTERNAL_8290e077_4_k_cu__Z4getNi4cuda3std3__45__cpo7crbeginE,@object
	.size		_ZN34_INTERNAL_8290e077_4_k_cu__Z4getNi4cuda3std3__45__cpo7crbeginE,(_ZN34_INTERNAL_8290e077_4_k_cu__Z4getNi4cuda3std6ranges3__45__cpo4nextE - _ZN34_INTERNAL_8290e077_4_k_cu__Z4getNi4cuda3std3__45__cpo7crbeginE)
_ZN34_INTERNAL_8290e077_4_k_cu__Z4getNi4cuda3std3__45__cpo7crbeginE:
	.zero		1
	.type		_ZN34_INTERNAL_8290e077_4_k_cu__Z4getNi4cuda3std6ranges3__45__cpo4nextE,@object
	.size		_ZN34_INTERNAL_8290e077_4_k_cu__Z4getNi4cuda3std6ranges3__45__cpo4nextE,(_ZN34_INTERNAL_8290e077_4_k_cu__Z4getNi4cuda3std6ranges3__45__cpo4swapE - _ZN34_INTERNAL_8290e077_4_k_cu__Z4getNi4cuda3std6ranges3__45__cpo4nextE)
_ZN34_INTERNAL_8290e077_4_k_cu__Z4getNi4cuda3std6ranges3__45__cpo4nextE:
	.zero		1
	.type		_ZN34_INTERNAL_8290e077_4_k_cu__Z4getNi4cuda3std6ranges3__45__cpo4swapE,@object
	.size		_ZN34_INTERNAL_8290e077_4_k_cu__Z4getNi4cuda3std6ranges3__45__cpo4swapE,(_ZN34_INTERNAL_8290e077_4_k_cu__Z4getNi6thrust24THRUST_300001_SM_1000_NS8cuda_cub10par_nosyncE - _ZN34_INTERNAL_8290e077_4_k_cu__Z4getNi4cuda3std6ranges3__45__cpo4swapE)
_ZN34_INTERNAL_8290e077_4_k_cu__Z4getNi4cuda3std6ranges3__45__cpo4swapE:
	.zero		1
	.type		_ZN34_INTERNAL_8290e077_4_k_cu__Z4getNi6thrust24THRUST_300001_SM_1000_NS8cuda_cub10par_nosyncE,@object
	.size		_ZN34_INTERNAL_8290e077_4_k_cu__Z4getNi6thrust24THRUST_300001_SM_1000_NS8cuda_cub10par_nosyncE,(_ZN34_INTERNAL_8290e077_4_k_cu__Z4getNi6thrust24THRUST_300001_SM_1000_NS12placeholders2_9E - _ZN34_INTERNAL_8290e077_4_k_cu__Z4getNi6thrust24THRUST_300001_SM_1000_NS8cuda_cub10par_nosyncE)
_ZN34_INTERNAL_8290e077_4_k_cu__Z4getNi6thrust24THRUST_300001_SM_1000_NS8cuda_cub10par_nosyncE:
	.zero		1
	.type		_ZN34_INTERNAL_8290e077_4_k_cu__Z4getNi6thrust24THRUST_300001_SM_1000_NS12placeholders2_9E,@object
	.size		_ZN34_INTERNAL_8290e077_4_k_cu__Z4getNi6thrust24THRUST_300001_SM_1000_NS12placeholders2_9E,(_ZN34_INTERNAL_8290e077_4_k_cu__Z4getNi4cuda3std3__436_GLOBAL__N__8290e077_4_k_cu__Z4getNi6ignoreE - _ZN34_INTERNAL_8290e077_4_k_cu__Z4getNi6thrust24THRUST_300001_SM_1000_NS12placeholders2_9E)
_ZN34_INTERNAL_8290e077_4_k_cu__Z4getNi6thrust24THRUST_300001_SM_1000_NS12placeholders2_9E:
	.zero		1
	.type		_ZN34_INTERNAL_8290e077_4_k_cu__Z4getNi4cuda3std3__436_GLOBAL__N__8290e077_4_k_cu__Z4getNi6ignoreE,@object
	.size		_ZN34_INTERNAL_8290e077_4_k_cu__Z4getNi4cuda3std3__436_GLOBAL__N__8290e077_4_k_cu__Z4getNi6ignoreE,(_ZN34_INTERNAL_8290e077_4_k_cu__Z4getNi4cuda3std6ranges3__45__cpo4dataE - _ZN34_INTERNAL_8290e077_4_k_cu__Z4getNi4cuda3std3__436_GLOBAL__N__8290e077_4_k_cu__Z4getNi6ignoreE)
_ZN34_INTERNAL_8290e077_4_k_cu__Z4getNi4cuda3std3__436_GLOBAL__N__8290e077_4_k_cu__Z4getNi6ignoreE:
	.zero		1
	.type		_ZN34_INTERNAL_8290e077_4_k_cu__Z4getNi4cuda3std6ranges3__45__cpo4dataE,@object
	.size		_ZN34_INTERNAL_8290e077_4_k_cu__Z4getNi4cuda3std6ranges3__45__cpo4dataE,(_ZN34_INTERNAL_8290e077_4_k_cu__Z4getNi6thrust24THRUST_300001_SM_1000_NS12placeholders2_1E - _ZN34_INTERNAL_8290e077_4_k_cu__Z4getNi4cuda3std6ranges3__45__cpo4dataE)
_ZN34_INTERNAL_8290e077_4_k_cu__Z4getNi4cuda3std6ranges3__45__cpo4dataE:
	.zero		1
	.type		_ZN34_INTERNAL_8290e077_4_k_cu__Z4getNi6thrust24THRUST_300001_SM_1000_NS12placeholders2_1E,@object
	.size		_ZN34_INTERNAL_8290e077_4_k_cu__Z4getNi6thrust24THRUST_300001_SM_1000_NS12placeholders2_1E,(_ZN34_INTERNAL_8290e077_4_k_cu__Z4getNi4cuda3std3__45__cpo5beginE - _ZN34_INTERNAL_8290e077_4_k_cu__Z4getNi6thrust24THRUST_300001_SM_1000_NS12placeholders2_1E)
_ZN34_INTERNAL_8290e077_4_k_cu__Z4getNi6thrust24THRUST_300001_SM_1000_NS12placeholders2_1E:
	.zero		1
	.type		_ZN34_INTERNAL_8290e077_4_k_cu__Z4getNi4cuda3std3__45__cpo5beginE,@object
	.size		_ZN34_INTERNAL_8290e077_4_k_cu__Z4getNi4cuda3std3__45__cpo5beginE,(_ZN34_INTERNAL_8290e077_4_k_cu__Z4getNi4cuda3std6ranges3__45__cpo5beginE - _ZN34_INTERNAL_8290e077_4_k_cu__Z4getNi4cuda3std3__45__cpo5beginE)
_ZN34_INTERNAL_8290e077_4_k_cu__Z4getNi4cuda3std3__45__cpo5beginE:
	.zero		1
	.type		_ZN34_INTERNAL_8290e077_4_k_cu__Z4getNi4cuda3std6ranges3__45__cpo5beginE,@object
	.size		_ZN34_INTERNAL_8290e077_4_k_cu__Z4getNi4cuda3std6ranges3__45__cpo5beginE,(_ZN34_INTERNAL_8290e077_4_k_cu__Z4getNi6thrust24THRUST_300001_SM_1000_NS12placeholders2_5E - _ZN34_INTERNAL_8290e077_4_k_cu__Z4getNi4cuda3std6ranges3__45__cpo5beginE)
_ZN34_INTERNAL_8290e077_4_k_cu__Z4getNi4cuda3std6ranges3__45__cpo5beginE:
	.zero		1
	.type		_ZN34_INTERNAL_8290e077_4_k_cu__Z4getNi6thrust24THRUST_300001_SM_1000_NS12placeholders2_5E,@object
	.size		_ZN34_INTERNAL_8290e077_4_k_cu__Z4getNi6thrust24THRUST_300001_SM_1000_NS12placeholders2_5E,(_ZN34_INTERNAL_8290e077_4_k_cu__Z4getNi4cuda3std3__45__cpo6rbeginE - _ZN34_INTERNAL_8290e077_4_k_cu__Z4getNi6thrust24THRUST_300001_SM_1000_NS12placeholders2_5E)
_ZN34_INTERNAL_8290e077_4_k_cu__Z4getNi6thrust24THRUST_300001_SM_1000_NS12placeholders2_5E:
	.zero		1
	.type		_ZN34_INTERNAL_8290e077_4_k_cu__Z4getNi4cuda3std3__45__cpo6rbeginE,@object
	.size		_ZN34_INTERNAL_8290e077_4_k_cu__Z4getNi4cuda3std3__45__cpo6rbeginE,(_ZN34_INTERNAL_8290e077_4_k_cu__Z4getNi4cuda3std6ranges3__45__cpo7advanceE - _ZN34_INTERNAL_8290e077_4_k_cu__Z4getNi4cuda3std3__45__cpo6rbeginE)
_ZN34_INTERNAL_8290e077_4_k_cu__Z4getNi4cuda3std3__45__cpo6rbeginE:
	.zero		1
	.type		_ZN34_INTERNAL_8290e077_4_k_cu__Z4getNi4cuda3std6ranges3__45__cpo7advanceE,@object
	.size		_ZN34_INTERNAL_8290e077_4_k_cu__Z4getNi4cuda3std6ranges3__45__cpo7advanceE,(_ZN34_INTERNAL_8290e077_4_k_cu__Z4getNi4cuda3std3__47nulloptE - _ZN34_INTERNAL_8290e077_4_k_cu__Z4getNi4cuda3std6ranges3__45__cpo7advanceE)
_ZN34_INTERNAL_8290e077_4_k_cu__Z4getNi4cuda3std6ranges3__45__cpo7advanceE:
	.zero		1
	.type		_ZN34_INTERNAL_8290e077_4_k_cu__Z4getNi4cuda3std3__47nulloptE,@object
	.size		_ZN34_INTERNAL_8290e077_4_k_cu__Z4getNi4cuda3std3__47nulloptE,(_ZN34_INTERNAL_8290e077_4_k_cu__Z4getNi4cuda3std6ranges3__45__cpo8distanceE - _ZN34_INTERNAL_8290e077_4_k_cu__Z4getNi4cuda3std3__47nulloptE)
_ZN34_INTERNAL_8290e077_4_k_cu__Z4getNi4cuda3std3__47nulloptE:
	.zero		1
	.type		_ZN34_INTERNAL_8290e077_4_k_cu__Z4getNi4cuda3std6ranges3__45__cpo8distanceE,@object
	.size		_ZN34_INTERNAL_8290e077_4_k_cu__Z4getNi4cuda3std6ranges3__45__cpo8distanceE,(_ZN34_INTERNAL_8290e077_4_k_cu__Z4getNi6thrust24THRUST_300001_SM_1000_NS12placeholders3_10E - _ZN34_INTERNAL_8290e077_4_k_cu__Z4getNi4cuda3std6ranges3__45__cpo8distanceE)
_ZN34_INTERNAL_8290e077_4_k_cu__Z4getNi4cuda3std6ranges3__45__cpo8distanceE:
	.zero		1
	.type		_ZN34_INTERNAL_8290e077_4_k_cu__Z4getNi6thrust24THRUST_300001_SM_1000_NS12placeholders3_10E,@object
	.size		_ZN34_INTERNAL_8290e077_4_k_cu__Z4getNi6thrust24THRUST_300001_SM_1000_NS12placeholders3_10E,(_ZN34_INTERNAL_8290e077_4_k_cu__Z4getNi4cuda3std3__419piecewise_constructE - _ZN34_INTERNAL_8290e077_4_k_cu__Z4getNi6thrust24THRUST_300001_SM_1000_NS12placeholders3_10E)
_ZN34_INTERNAL_8290e077_4_k_cu__Z4getNi6thrust24THRUST_300001_SM_1000_NS12placeholders3_10E:
	.zero		1
	.type		_ZN34_INTERNAL_8290e077_4_k_cu__Z4getNi4cuda3std3__419piecewise_constructE,@object
	.size		_ZN34_INTERNAL_8290e077_4_k_cu__Z4getNi4cuda3std3__419piecewise_constructE,(_ZN34_INTERNAL_8290e077_4_k_cu__Z4getNi4cuda3std6ranges3__45__cpo5cdataE - _ZN34_INTERNAL_8290e077_4_k_cu__Z4getNi4cuda3std3__419piecewise_constructE)
_ZN34_INTERNAL_8290e077_4_k_cu__Z4getNi4cuda3std3__419piecewise_constructE:
	.zero		1
	.type		_ZN34_INTERNAL_8290e077_4_k_cu__Z4getNi4cuda3std6ranges3__45__cpo5cdataE,@object
	.size		_ZN34_INTERNAL_8290e077_4_k_cu__Z4getNi4cuda3std6ranges3__45__cpo5cdataE,(_ZN34_INTERNAL_8290e077_4_k_cu__Z4getNi6thrust24THRUST_300001_SM_1000_NS12placeholders2_2E - _ZN34_INTERNAL_8290e077_4_k_cu__Z4getNi4cuda3std6ranges3__45__cpo5cdataE)
_ZN34_INTERNAL_8290e077_4_k_cu__Z4getNi4cuda3std6ranges3__45__cpo5cdataE:
	.zero		1
	.type		_ZN34_INTERNAL_8290e077_4_k_cu__Z4getNi6thrust24THRUST_300001_SM_1000_NS12placeholders2_2E,@object
	.size		_ZN34_INTERNAL_8290e077_4_k_cu__Z4getNi6thrust24THRUST_300001_SM_1000_NS12placeholders2_2E,(_ZN34_INTERNAL_8290e077_4_k_cu__Z4getNi4cuda3std3__45__cpo3endE - _ZN34_INTERNAL_8290e077_4_k_cu__Z4getNi6thrust24THRUST_300001_SM_1000_NS12placeholders2_2E)
_ZN34_INTERNAL_8290e077_4_k_cu__Z4getNi6thrust24THRUST_300001_SM_1000_NS12placeholders2_2E:
	.zero		1
	.type		_ZN34_INTERNAL_8290e077_4_k_cu__Z4getNi4cuda3std3__45__cpo3endE,@object
	.size		_ZN34_INTERNAL_8290e077_4_k_cu__Z4getNi4cuda3std3__45__cpo3endE,(_ZN34_INTERNAL_8290e077_4_k_cu__Z4getNi4cuda3std6ranges3__45__cpo3endE - _ZN34_INTERNAL_8290e077_4_k_cu__Z4getNi4cuda3std3__45__cpo3endE)
_ZN34_INTERNAL_8290e077_4_k_cu__Z4getNi4cuda3std3__45__cpo3endE:
	.zero		1
	.type		_ZN34_INTERNAL_8290e077_4_k_cu__Z4getNi4cuda3std6ranges3__45__cpo3endE,@object
	.size		_ZN34_INTERNAL_8290e077_4_k_cu__Z4getNi4cuda3std6ranges3__45__cpo3endE,(_ZN34_INTERNAL_8290e077_4_k_cu__Z4getNi6thrust24THRUST_300001_SM_1000_NS12placeholders2_6E - _ZN34_INTERNAL_8290e077_4_k_cu__Z4getNi4cuda3std6ranges3__45__cpo3endE)
_ZN34_INTERNAL_8290e077_4_k_cu__Z4getNi4cuda3std6ranges3__45__cpo3endE:
	.zero		1
	.type		_ZN34_INTERNAL_8290e077_4_k_cu__Z4getNi6thrust24THRUST_300001_SM_1000_NS12placeholders2_6E,@object
	.size		_ZN34_INTERNAL_8290e077_4_k_cu__Z4getNi6thrust24THRUST_300001_SM_1000_NS12placeholders2_6E,(_ZN34_INTERNAL_8290e077_4_k_cu__Z4getNi4cuda3std3__45__cpo4rendE - _ZN34_INTERNAL_8290e077_4_k_cu__Z4getNi6thrust24THRUST_300001_SM_1000_NS12placeholders2_6E)
_ZN34_INTERNAL_8290e077_4_k_cu__Z4getNi6thrust24THRUST_300001_SM_1000_NS12placeholders2_6E:
	.zero		1
	.type		_ZN34_INTERNAL_8290e077_4_k_cu__Z4getNi4cuda3std3__45__cpo4rendE,@object
	.size		_ZN34_INTERNAL_8290e077_4_k_cu__Z4getNi4cuda3std3__45__cpo4rendE,(_ZN34_INTERNAL_8290e077_4_k_cu__Z4getNi4cuda3std6ranges3__45__cpo9iter_swapE - _ZN34_INTERNAL_8290e077_4_k_cu__Z4getNi4cuda3std3__45__cpo4rendE)
_ZN34_INTERNAL_8290e077_4_k_cu__Z4getNi4cuda3std3__45__cpo4rendE:
	.zero		1
	.type		_ZN34_INTERNAL_8290e077_4_k_cu__Z4getNi4cuda3std6ranges3__45__cpo9iter_swapE,@object
	.size		_ZN34_INTERNAL_8290e077_4_k_cu__Z4getNi4cuda3std6ranges3__45__cpo9iter_swapE,(_ZN34_INTERNAL_8290e077_4_k_cu__Z4getNi4cuda3std3__48unexpectE - _ZN34_INTERNAL_8290e077_4_k_cu__Z4getNi4cuda3std6ranges3__45__cpo9iter_swapE)
_ZN34_INTERNAL_8290e077_4_k_cu__Z4getNi4cuda3std6ranges3__45__cpo9iter_swapE:
	.zero		1
	.type		_ZN34_INTERNAL_8290e077_4_k_cu__Z4getNi4cuda3std3__48unexpectE,@object
	.size		_ZN34_INTERNAL_8290e077_4_k_cu__Z4getNi4cuda3std3__48unexpectE,(_ZN34_INTERNAL_8290e077_4_k_cu__Z4getNi6thrust24THRUST_300001_SM_1000_NS8cuda_cub3parE - _ZN34_INTERNAL_8290e077_4_k_cu__Z4getNi4cuda3std3__48unexpectE)
_ZN34_INTERNAL_8290e077_4_k_cu__Z4getNi4cuda3std3__48unexpectE:
	.zero		1
	.type		_ZN34_INTERNAL_8290e077_4_k_cu__Z4getNi6thrust24THRUST_300001_SM_1000_NS8cuda_cub3parE,@object
	.size		_ZN34_INTERNAL_8290e077_4_k_cu__Z4getNi6thrust24THRUST_300001_SM_1000_NS8cuda_cub3parE,(_ZN34_INTERNAL_8290e077_4_k_cu__Z4getNi6thrust24THRUST_300001_SM_1000_NS12placeholders2_4E - _ZN34_INTERNAL_8290e077_4_k_cu__Z4getNi6thrust24THRUST_300001_SM_1000_NS8cuda_cub3parE)
_ZN34_INTERNAL_8290e077_4_k_cu__Z4getNi6thrust24THRUST_300001_SM_1000_NS8cuda_cub3parE:
	.zero		1
	.type		_ZN34_INTERNAL_8290e077_4_k_cu__Z4getNi6thrust24THRUST_300001_SM_1000_NS12placeholders2_4E,@object
	.size		_ZN34_INTERNAL_8290e077_4_k_cu__Z4getNi6thrust24THRUST_300001_SM_1000_NS12placeholders2_4E,(_ZN34_INTERNAL_8290e077_4_k_cu__Z4getNi4cuda3std3__45__cpo4cendE - _ZN34_INTERNAL_8290e077_4_k_cu__Z4getNi6thrust24THRUST_300001_SM_1000_NS12placeholders2_4E)
_ZN34_INTERNAL_8290e077_4_k_cu__Z4getNi6thrust24THRUST_300001_SM_1000_NS12placeholders2_4E:
	.zero		1
	.type		_ZN34_INTERNAL_8290e077_4_k_cu__Z4getNi4cuda3std3__45__cpo4cendE,@object
	.size		_ZN34_INTERNAL_8290e077_4_k_cu__Z4getNi4cuda3std3__45__cpo4cendE,(_ZN34_INTERNAL_8290e077_4_k_cu__Z4getNi4cuda3std6ranges3__45__cpo4cendE - _ZN34_INTERNAL_8290e077_4_k_cu__Z4getNi4cuda3std3__45__cpo4cendE)
_ZN34_INTERNAL_8290e077_4_k_cu__Z4getNi4cuda3std3__45__cpo4cendE:
	.zero		1
	.type		_ZN34_INTERNAL_8290e077_4_k_cu__Z4getNi4cuda3std6ranges3__45__cpo4cendE,@object
	.size		_ZN34_INTERNAL_8290e077_4_k_cu__Z4getNi4cuda3std6ranges3__45__cpo4cendE,(_ZN34_INTERNAL_8290e077_4_k_cu__Z4getNi4cuda3std3__420unreachable_sentinelE - _ZN34_INTERNAL_8290e077_4_k_cu__Z4getNi4cuda3std6ranges3__45__cpo4cendE)
_ZN34_INTERNAL_8290e077_4_k_cu__Z4getNi4cuda3std6ranges3__45__cpo4cendE:
	.zero		1
	.type		_ZN34_INTERNAL_8290e077_4_k_cu__Z4getNi4cuda3std3__420unreachable_sentinelE,@object
	.size		_ZN34_INTERNAL_8290e077_4_k_cu__Z4getNi4cuda3std3__420unreachable_sentinelE,(_ZN34_INTERNAL_8290e077_4_k_cu__Z4getNi4cuda3std6ranges3__45__cpo5ssizeE - _ZN34_INTERNAL_8290e077_4_k_cu__Z4getNi4cuda3std3__420unreachable_sentinelE)
_ZN34_INTERNAL_8290e077_4_k_cu__Z4getNi4cuda3std3__420unreachable_sentinelE:
	.zero		1
	.type		_ZN34_INTERNAL_8290e077_4_k_cu__Z4getNi4cuda3std6ranges3__45__cpo5ssizeE,@object
	.size		_ZN34_INTERNAL_8290e077_4_k_cu__Z4getNi4cuda3std6ranges3__45__cpo5ssizeE,(_ZN34_INTERNAL_8290e077_4_k_cu__Z4getNi6thrust24THRUST_300001_SM_1000_NS12placeholders2_8E - _ZN34_INTERNAL_8290e077_4_k_cu__Z4getNi4cuda3std6ranges3__45__cpo5ssizeE)
_ZN34_INTERNAL_8290e077_4_k_cu__Z4getNi4cuda3std6ranges3__45__cpo5ssizeE:
	.zero		1
	.type		_ZN34_INTERNAL_8290e077_4_k_cu__Z4getNi6thrust24THRUST_300001_SM_1000_NS12placeholders2_8E,@object
	.size		_ZN34_INTERNAL_8290e077_4_k_cu__Z4getNi6thrust24THRUST_300001_SM_1000_NS12placeholders2_8E,(_ZN34_INTERNAL_8290e077_4_k_cu__Z4getNi4cuda3std3__45__cpo5crendE - _ZN34_INTERNAL_8290e077_4_k_cu__Z4getNi6thrust24THRUST_300001_SM_1000_NS12placeholders2_8E)
_ZN34_INTERNAL_8290e077_4_k_cu__Z4getNi6thrust24THRUST_300001_SM_1000_NS12placeholders2_8E:
	.zero		1
	.type		_ZN34_INTERNAL_8290e077_4_k_cu__Z4getNi4cuda3std3__45__cpo5crendE,@object
	.size		_ZN34_INTERNAL_8290e077_4_k_cu__Z4getNi4cuda3std3__45__cpo5crendE,(_ZN34_INTERNAL_8290e077_4_k_cu__Z4getNi4cuda3std6ranges3__45__cpo4prevE - _ZN34_INTERNAL_8290e077_4_k_cu__Z4getNi4cuda3std3__45__cpo5crendE)
_ZN34_INTERNAL_8290e077_4_k_cu__Z4getNi4cuda3std3__45__cpo5crendE:
	.zero		1
	.type		_ZN34_INTERNAL_8290e077_4_k_cu__Z4getNi4cuda3std6ranges3__45__cpo4prevE,@object
	.size		_ZN34_INTERNAL_8290e077_4_k_cu__Z4getNi4cuda3std6ranges3__45__cpo4prevE,(_ZN34_INTERNAL_8290e077_4_k_cu__Z4getNi4cuda3std6ranges3__45__cpo9iter_moveE - _ZN34_INTERNAL_8290e077_4_k_cu__Z4getNi4cuda3std6ranges3__45__cpo4prevE)
_ZN34_INTERNAL_8290e077_4_k_cu__Z4getNi4cuda3std6ranges3__45__cpo4prevE:
	.zero		1
	.type		_ZN34_INTERNAL_8290e077_4_k_cu__Z4getNi4cuda3std6ranges3__45__cpo9iter_moveE,@object
	.size		_ZN34_INTERNAL_8290e077_4_k_cu__Z4getNi4cuda3std6ranges3__45__cpo9iter_moveE,(_ZN34_INTERNAL_8290e077_4_k_cu__Z4getNi6thrust24THRUST_300001_SM_1000_NS6system6detail10sequential3seqE - _ZN34_INTERNAL_8290e077_4_k_cu__Z4getNi4cuda3std6ranges3__45__cpo9iter_moveE)
_ZN34_INTERNAL_8290e077_4_k_cu__Z4getNi4cuda3std6ranges3__45__cpo9iter_moveE:
	.zero		1
	.type		_ZN34_INTERNAL_8290e077_4_k_cu__Z4getNi6thrust24THRUST_300001_SM_1000_NS6system6detail10sequential3seqE,@object
	.size		_ZN34_INTERNAL_8290e077_4_k_cu__Z4getNi6thrust24THRUST_300001_SM_1000_NS6system6detail10sequential3seqE,(.L_31 - _ZN34_INTERNAL_8290e077_4_k_cu__Z4getNi6thrust24THRUST_300001_SM_1000_NS6system6detail10sequential3seqE)
_ZN34_INTERNAL_8290e077_4_k_cu__Z4getNi6thrust24THRUST_300001_SM_1000_NS6system6detail10sequential3seqE:
	.zero		1
.L_31:


//--------------------- .nv.constant0._ZN3cub18CUB_300001_SM_10006detail11EmptyKernelIvEEvv --------------------------
	.section	.nv.constant0._ZN3cub18CUB_300001_SM_10006detail11EmptyKernelIvEEvv,"a",@progbits
	.sectionflags	@""
	.align	4
.nv.constant0._ZN3cub18CUB_300001_SM_10006detail11EmptyKernelIvEEvv:
	.zero		896


//--------------------- .nv.constant0._Z14compareAndSwapPfii --------------------------
	.section	.nv.constant0._Z14compareAndSwapPfii,"a",@progbits
	.sectionflags	@""
	.align	4
.nv.constant0._Z14compareAndSwapPfii:
	.zero		912


//--------------------- .nv.constant0._Z10butterflyNPfS_ii --------------------------
	.section	.nv.constant0._Z10butterflyNPfS_ii,"a",@progbits
	.sectionflags	@""
	.align	4
.nv.constant0._Z10butterflyNPfS_ii:
	.zero		920


//--------------------- .nv.constant0._Z8shuffleNPfS_ii --------------------------
	.section	.nv.constant0._Z8shuffleNPfS_ii,"a",@progbits
	.sectionflags	@""
	.align	4
.nv.constant0._Z8shuffleNPfS_ii:
	.zero		920


//--------------------- SYMBOLS --------------------------

	.type		.nv.reservedSmem.offset0,@object
	.size		.nv.reservedSmem.offset0,0x4
